//
// Generated by NVIDIA NVVM Compiler
//
// Compiler Build ID: CL-36424714
// Cuda compilation tools, release 13.0, V13.0.88
// Based on NVVM 20.0.0
//

.version 9.0
.target sm_100
.address_size 64

	// .globl	_Z8mykerneliiiiPfS_

.visible .entry _Z8mykerneliiiiPfS_(
	.param .u32 _Z8mykerneliiiiPfS__param_0,
	.param .u32 _Z8mykerneliiiiPfS__param_1,
	.param .u32 _Z8mykerneliiiiPfS__param_2,
	.param .u32 _Z8mykerneliiiiPfS__param_3,
	.param .u64 .ptr .align 1 _Z8mykerneliiiiPfS__param_4,
	.param .u64 .ptr .align 1 _Z8mykerneliiiiPfS__param_5
)
{
	.reg .pred 	%p<67>;
	.reg .b32 	%r<194>;
	.reg .b32 	%f<339>;
	.reg .b64 	%rd<70>;

	ld.param.u32 	%r41, [_Z8mykerneliiiiPfS__param_2];
	mov.u32 	%r1, %tid.x;
	mov.u32 	%r2, %tid.y;
	mov.u32 	%r3, %ctaid.x;
	mov.u32 	%r4, %ctaid.y;
	setp.lt.s32 	%p1, %r41, 1;
	mov.f32 	%f275, 0f00000000;
	mov.f32 	%f276, %f275;
	mov.f32 	%f277, %f275;
	mov.f32 	%f278, %f275;
	mov.f32 	%f279, %f275;
	mov.f32 	%f280, %f275;
	mov.f32 	%f281, %f275;
	mov.f32 	%f282, %f275;
	mov.f32 	%f283, %f275;
	mov.f32 	%f284, %f275;
	mov.f32 	%f285, %f275;
	mov.f32 	%f286, %f275;
	mov.f32 	%f287, %f275;
	mov.f32 	%f288, %f275;
	mov.f32 	%f289, %f275;
	mov.f32 	%f290, %f275;
	mov.f32 	%f291, %f275;
	mov.f32 	%f292, %f275;
	mov.f32 	%f293, %f275;
	mov.f32 	%f294, %f275;
	mov.f32 	%f295, %f275;
	mov.f32 	%f296, %f275;
	mov.f32 	%f297, %f275;
	mov.f32 	%f298, %f275;
	mov.f32 	%f299, %f275;
	mov.f32 	%f300, %f275;
	mov.f32 	%f301, %f275;
	mov.f32 	%f302, %f275;
	mov.f32 	%f303, %f275;
	mov.f32 	%f304, %f275;
	mov.f32 	%f305, %f275;
	mov.f32 	%f306, %f275;
	mov.f32 	%f307, %f275;
	mov.f32 	%f308, %f275;
	mov.f32 	%f309, %f275;
	mov.f32 	%f310, %f275;
	mov.f32 	%f311, %f275;
	mov.f32 	%f312, %f275;
	mov.f32 	%f313, %f275;
	mov.f32 	%f314, %f275;
	mov.f32 	%f315, %f275;
	mov.f32 	%f316, %f275;
	mov.f32 	%f317, %f275;
	mov.f32 	%f318, %f275;
	mov.f32 	%f319, %f275;
	mov.f32 	%f320, %f275;
	mov.f32 	%f321, %f275;
	mov.f32 	%f322, %f275;
	mov.f32 	%f323, %f275;
	mov.f32 	%f324, %f275;
	mov.f32 	%f325, %f275;
	mov.f32 	%f326, %f275;
	mov.f32 	%f327, %f275;
	mov.f32 	%f328, %f275;
	mov.f32 	%f329, %f275;
	mov.f32 	%f330, %f275;
	mov.f32 	%f331, %f275;
	mov.f32 	%f332, %f275;
	mov.f32 	%f333, %f275;
	mov.f32 	%f334, %f275;
	mov.f32 	%f335, %f275;
	mov.f32 	%f336, %f275;
	mov.f32 	%f337, %f275;
	mov.f32 	%f338, %f275;
	@%p1 bra 	$L__BB0_3;
	shl.b32 	%r43, %r3, 6;
	shl.b32 	%r44, %r4, 6;
	add.s32 	%r193, %r2, %r44;
	add.s32 	%r192, %r1, %r43;
	neg.s32 	%r191, %r41;
	mov.f32 	%f275, 0f00000000;
$L__BB0_2:
	ld.param.u64 	%rd64, [_Z8mykerneliiiiPfS__param_4];
	ld.param.u32 	%r190, [_Z8mykerneliiiiPfS__param_3];
	cvta.to.global.u64 	%rd13, %rd64;
	mul.lo.s32 	%r45, %r190, %r190;
	mul.wide.u32 	%rd14, %r45, 4;
	add.s64 	%rd15, %rd13, %rd14;
	mul.wide.s32 	%rd16, %r192, 4;
	add.s64 	%rd17, %rd15, %rd16;
	ld.global.f32 	%f195, [%rd17];
	ld.global.f32 	%f196, [%rd17+32];
	ld.global.f32 	%f197, [%rd17+64];
	ld.global.f32 	%f198, [%rd17+96];
	ld.global.f32 	%f199, [%rd17+128];
	ld.global.f32 	%f200, [%rd17+160];
	ld.global.f32 	%f201, [%rd17+192];
	ld.global.f32 	%f202, [%rd17+224];
	mul.wide.s32 	%rd18, %r193, 4;
	add.s64 	%rd19, %rd15, %rd18;
	ld.global.f32 	%f203, [%rd19];
	ld.global.f32 	%f204, [%rd19+32];
	ld.global.f32 	%f205, [%rd19+64];
	ld.global.f32 	%f206, [%rd19+96];
	ld.global.f32 	%f207, [%rd19+128];
	ld.global.f32 	%f208, [%rd19+160];
	ld.global.f32 	%f209, [%rd19+192];
	ld.global.f32 	%f210, [%rd19+224];
	fma.rn.f32 	%f322, %f195, %f203, %f322;
	fma.rn.f32 	%f321, %f195, %f204, %f321;
	fma.rn.f32 	%f320, %f195, %f205, %f320;
	fma.rn.f32 	%f319, %f195, %f206, %f319;
	fma.rn.f32 	%f318, %f195, %f207, %f318;
	fma.rn.f32 	%f317, %f195, %f208, %f317;
	fma.rn.f32 	%f316, %f195, %f209, %f316;
	fma.rn.f32 	%f315, %f195, %f210, %f315;
	fma.rn.f32 	%f314, %f196, %f203, %f314;
	fma.rn.f32 	%f313, %f196, %f204, %f313;
	fma.rn.f32 	%f312, %f196, %f205, %f312;
	fma.rn.f32 	%f311, %f196, %f206, %f311;
	fma.rn.f32 	%f310, %f196, %f207, %f310;
	fma.rn.f32 	%f309, %f196, %f208, %f309;
	fma.rn.f32 	%f308, %f196, %f209, %f308;
	fma.rn.f32 	%f307, %f196, %f210, %f307;
	fma.rn.f32 	%f306, %f197, %f203, %f306;
	fma.rn.f32 	%f305, %f197, %f204, %f305;
	fma.rn.f32 	%f304, %f197, %f205, %f304;
	fma.rn.f32 	%f303, %f197, %f206, %f303;
	fma.rn.f32 	%f302, %f197, %f207, %f302;
	fma.rn.f32 	%f301, %f197, %f208, %f301;
	fma.rn.f32 	%f300, %f197, %f209, %f300;
	fma.rn.f32 	%f299, %f197, %f210, %f299;
	fma.rn.f32 	%f298, %f198, %f203, %f298;
	fma.rn.f32 	%f297, %f198, %f204, %f297;
	fma.rn.f32 	%f296, %f198, %f205, %f296;
	fma.rn.f32 	%f295, %f198, %f206, %f295;
	fma.rn.f32 	%f294, %f198, %f207, %f294;
	fma.rn.f32 	%f293, %f198, %f208, %f293;
	fma.rn.f32 	%f292, %f198, %f209, %f292;
	fma.rn.f32 	%f291, %f198, %f210, %f291;
	fma.rn.f32 	%f290, %f199, %f203, %f290;
	fma.rn.f32 	%f289, %f199, %f204, %f289;
	fma.rn.f32 	%f288, %f199, %f205, %f288;
	fma.rn.f32 	%f287, %f199, %f206, %f287;
	fma.rn.f32 	%f286, %f199, %f207, %f286;
	fma.rn.f32 	%f285, %f199, %f208, %f285;
	fma.rn.f32 	%f284, %f199, %f209, %f284;
	fma.rn.f32 	%f283, %f199, %f210, %f283;
	fma.rn.f32 	%f282, %f200, %f203, %f282;
	fma.rn.f32 	%f281, %f200, %f204, %f281;
	fma.rn.f32 	%f280, %f200, %f205, %f280;
	fma.rn.f32 	%f279, %f200, %f206, %f279;
	fma.rn.f32 	%f278, %f200, %f207, %f278;
	fma.rn.f32 	%f277, %f200, %f208, %f277;
	fma.rn.f32 	%f276, %f200, %f209, %f276;
	fma.rn.f32 	%f275, %f200, %f210, %f275;
	fma.rn.f32 	%f323, %f201, %f203, %f323;
	fma.rn.f32 	%f324, %f201, %f204, %f324;
	fma.rn.f32 	%f325, %f201, %f205, %f325;
	fma.rn.f32 	%f326, %f201, %f206, %f326;
	fma.rn.f32 	%f327, %f201, %f207, %f327;
	fma.rn.f32 	%f328, %f201, %f208, %f328;
	fma.rn.f32 	%f329, %f201, %f209, %f329;
	fma.rn.f32 	%f330, %f201, %f210, %f330;
	fma.rn.f32 	%f331, %f202, %f203, %f331;
	fma.rn.f32 	%f332, %f202, %f204, %f332;
	fma.rn.f32 	%f333, %f202, %f205, %f333;
	fma.rn.f32 	%f334, %f202, %f206, %f334;
	fma.rn.f32 	%f335, %f202, %f207, %f335;
	fma.rn.f32 	%f336, %f202, %f208, %f336;
	fma.rn.f32 	%f337, %f202, %f209, %f337;
	fma.rn.f32 	%f338, %f202, %f210, %f338;
	add.s32 	%r193, %r193, %r190;
	add.s32 	%r192, %r192, %r190;
	add.s32 	%r191, %r191, 1;
	setp.ne.s32 	%p2, %r191, 0;
	@%p2 bra 	$L__BB0_2;
$L__BB0_3:
	ld.param.u32 	%r126, [_Z8mykerneliiiiPfS__param_0];
	mov.u32 	%r46, %ctaid.x;
	shl.b32 	%r47, %r46, 6;
	mov.u32 	%r48, %tid.x;
	add.s32 	%r14, %r47, %r48;
	mov.u32 	%r49, %ctaid.y;
	shl.b32 	%r50, %r49, 6;
	mov.u32 	%r51, %tid.y;
	add.s32 	%r52, %r50, %r51;
	mul.lo.s32 	%r16, %r14, %r126;
	max.s32 	%r53, %r14, %r52;
	setp.ge.s32 	%p3, %r53, %r126;
	@%p3 bra 	$L__BB0_5;
	ld.param.u64 	%rd65, [_Z8mykerneliiiiPfS__param_5];
	add.s32 	%r54, %r52, %r16;
	cvta.to.global.u64 	%rd20, %rd65;
	mul.wide.s32 	%rd21, %r54, 4;
	add.s64 	%rd22, %rd20, %rd21;
	st.global.f32 	[%rd22], %f322;
$L__BB0_5:
	ld.param.u64 	%rd66, [_Z8mykerneliiiiPfS__param_5];
	ld.param.u32 	%r127, [_Z8mykerneliiiiPfS__param_0];
	add.s32 	%r17, %r52, 8;
	max.s32 	%r55, %r14, %r17;
	setp.ge.s32 	%p4, %r55, %r127;
	cvt.s64.s32 	%rd23, %r16;
	cvt.u64.u32 	%rd1, %r52;
	add.s64 	%rd24, %rd1, %rd23;
	cvta.to.global.u64 	%rd25, %rd66;
	shl.b64 	%rd26, %rd24, 2;
	add.s64 	%rd2, %rd25, %rd26;
	@%p4 bra 	$L__BB0_7;
	st.global.f32 	[%rd2+32], %f321;
$L__BB0_7:
	ld.param.u32 	%r128, [_Z8mykerneliiiiPfS__param_0];
	add.s32 	%r18, %r52, 16;
	max.s32 	%r56, %r14, %r18;
	setp.ge.s32 	%p5, %r56, %r128;
	@%p5 bra 	$L__BB0_9;
	st.global.f32 	[%rd2+64], %f320;
$L__BB0_9:
	ld.param.u32 	%r129, [_Z8mykerneliiiiPfS__param_0];
	add.s32 	%r19, %r52, 24;
	max.s32 	%r57, %r14, %r19;
	setp.ge.s32 	%p6, %r57, %r129;
	@%p6 bra 	$L__BB0_11;
	st.global.f32 	[%rd2+96], %f319;
$L__BB0_11:
	ld.param.u32 	%r130, [_Z8mykerneliiiiPfS__param_0];
	add.s32 	%r20, %r52, 32;
	max.s32 	%r58, %r14, %r20;
	setp.ge.s32 	%p7, %r58, %r130;
	@%p7 bra 	$L__BB0_13;
	st.global.f32 	[%rd2+128], %f318;
$L__BB0_13:
	ld.param.u32 	%r131, [_Z8mykerneliiiiPfS__param_0];
	add.s32 	%r21, %r52, 40;
	max.s32 	%r59, %r14, %r21;
	setp.ge.s32 	%p8, %r59, %r131;
	@%p8 bra 	$L__BB0_15;
	st.global.f32 	[%rd2+160], %f317;
$L__BB0_15:
	ld.param.u32 	%r132, [_Z8mykerneliiiiPfS__param_0];
	add.s32 	%r22, %r52, 48;
	max.s32 	%r60, %r14, %r22;
	setp.ge.s32 	%p9, %r60, %r132;
	@%p9 bra 	$L__BB0_17;
	st.global.f32 	[%rd2+192], %f316;
$L__BB0_17:
	ld.param.u32 	%r133, [_Z8mykerneliiiiPfS__param_0];
	add.s32 	%r23, %r52, 56;
	max.s32 	%r61, %r14, %r23;
	setp.ge.s32 	%p10, %r61, %r133;
	@%p10 bra 	$L__BB0_19;
	st.global.f32 	[%rd2+224], %f315;
$L__BB0_19:
	ld.param.u32 	%r134, [_Z8mykerneliiiiPfS__param_0];
	add.s32 	%r24, %r14, 8;
	shl.b32 	%r25, %r134, 3;
	add.s32 	%r26, %r16, %r25;
	max.s32 	%r62, %r24, %r52;
	setp.ge.s32 	%p11, %r62, %r134;
	@%p11 bra 	$L__BB0_21;
	ld.param.u64 	%rd67, [_Z8mykerneliiiiPfS__param_5];
	add.s32 	%r63, %r52, %r26;
	cvta.to.global.u64 	%rd27, %rd67;
	mul.wide.s32 	%rd28, %r63, 4;
	add.s64 	%rd29, %rd27, %rd28;
	st.global.f32 	[%rd29], %f314;
$L__BB0_21:
	ld.param.u64 	%rd68, [_Z8mykerneliiiiPfS__param_5];
	ld.param.u32 	%r135, [_Z8mykerneliiiiPfS__param_0];
	max.s32 	%r64, %r24, %r17;
	setp.ge.s32 	%p12, %r64, %r135;
	cvt.s64.s32 	%rd30, %r26;
	add.s64 	%rd31, %rd1, %rd30;
	cvta.to.global.u64 	%rd32, %rd68;
	shl.b64 	%rd33, %rd31, 2;
	add.s64 	%rd3, %rd32, %rd33;
	@%p12 bra 	$L__BB0_23;
	st.global.f32 	[%rd3+32], %f313;
$L__BB0_23:
	ld.param.u32 	%r136, [_Z8mykerneliiiiPfS__param_0];
	max.s32 	%r65, %r24, %r18;
	setp.ge.s32 	%p13, %r65, %r136;
	@%p13 bra 	$L__BB0_25;
	st.global.f32 	[%rd3+64], %f312;
$L__BB0_25:
	ld.param.u32 	%r137, [_Z8mykerneliiiiPfS__param_0];
	max.s32 	%r66, %r24, %r19;
	setp.ge.s32 	%p14, %r66, %r137;
	@%p14 bra 	$L__BB0_27;
	st.global.f32 	[%rd3+96], %f311;
$L__BB0_27:
	ld.param.u32 	%r138, [_Z8mykerneliiiiPfS__param_0];
	max.s32 	%r67, %r24, %r20;
	setp.ge.s32 	%p15, %r67, %r138;
	@%p15 bra 	$L__BB0_29;
	st.global.f32 	[%rd3+128], %f310;
$L__BB0_29:
	ld.param.u32 	%r139, [_Z8mykerneliiiiPfS__param_0];
	max.s32 	%r68, %r24, %r21;
	setp.ge.s32 	%p16, %r68, %r139;
	@%p16 bra 	$L__BB0_31;
	st.global.f32 	[%rd3+160], %f309;
$L__BB0_31:
	ld.param.u32 	%r140, [_Z8mykerneliiiiPfS__param_0];
	max.s32 	%r69, %r24, %r22;
	setp.ge.s32 	%p17, %r69, %r140;
	@%p17 bra 	$L__BB0_33;
	st.global.f32 	[%rd3+192], %f308;
$L__BB0_33:
	ld.param.u32 	%r141, [_Z8mykerneliiiiPfS__param_0];
	max.s32 	%r70, %r24, %r23;
	setp.ge.s32 	%p18, %r70, %r141;
	@%p18 bra 	$L__BB0_35;
	st.global.f32 	[%rd3+224], %f307;
$L__BB0_35:
	ld.param.u64 	%rd69, [_Z8mykerneliiiiPfS__param_5];
	ld.param.u32 	%r142, [_Z8mykerneliiiiPfS__param_0];
	cvta.to.global.u64 	%rd4, %rd69;
	add.s32 	%r27, %r14, 16;
	shl.b32 	%r28, %r142, 4;
	add.s32 	%r29, %r28, %r16;
	max.s32 	%r71, %r27, %r52;
	setp.ge.s32 	%p19, %r71, %r142;
	@%p19 bra 	$L__BB0_37;
	add.s32 	%r72, %r52, %r29;
	mul.wide.s32 	%rd34, %r72, 4;
	add.s64 	%rd35, %rd4, %rd34;
	st.global.f32 	[%rd35], %f306;
$L__BB0_37:
	ld.param.u32 	%r143, [_Z8mykerneliiiiPfS__param_0];
	max.s32 	%r73, %r27, %r17;
	setp.ge.s32 	%p20, %r73, %r143;
	cvt.s64.s32 	%rd36, %r29;
	add.s64 	%rd37, %rd1, %rd36;
	shl.b64 	%rd38, %rd37, 2;
	add.s64 	%rd5, %rd4, %rd38;
	@%p20 bra 	$L__BB0_39;
	st.global.f32 	[%rd5+32], %f305;
$L__BB0_39:
	ld.param.u32 	%r144, [_Z8mykerneliiiiPfS__param_0];
	max.s32 	%r74, %r27, %r18;
	setp.ge.s32 	%p21, %r74, %r144;
	@%p21 bra 	$L__BB0_41;
	st.global.f32 	[%rd5+64], %f304;
$L__BB0_41:
	ld.param.u32 	%r145, [_Z8mykerneliiiiPfS__param_0];
	max.s32 	%r75, %r27, %r19;
	setp.ge.s32 	%p22, %r75, %r145;
	@%p22 bra 	$L__BB0_43;
	st.global.f32 	[%rd5+96], %f303;
$L__BB0_43:
	ld.param.u32 	%r146, [_Z8mykerneliiiiPfS__param_0];
	max.s32 	%r76, %r27, %r20;
	setp.ge.s32 	%p23, %r76, %r146;
	@%p23 bra 	$L__BB0_45;
	st.global.f32 	[%rd5+128], %f302;
$L__BB0_45:
	ld.param.u32 	%r147, [_Z8mykerneliiiiPfS__param_0];
	max.s32 	%r77, %r27, %r21;
	setp.ge.s32 	%p24, %r77, %r147;
	@%p24 bra 	$L__BB0_47;
	st.global.f32 	[%rd5+160], %f301;
$L__BB0_47:
	ld.param.u32 	%r148, [_Z8mykerneliiiiPfS__param_0];
	max.s32 	%r78, %r27, %r22;
	setp.ge.s32 	%p25, %r78, %r148;
	@%p25 bra 	$L__BB0_49;
	st.global.f32 	[%rd5+192], %f300;
$L__BB0_49:
	ld.param.u32 	%r149, [_Z8mykerneliiiiPfS__param_0];
	max.s32 	%r79, %r27, %r23;
	setp.ge.s32 	%p26, %r79, %r149;
	@%p26 bra 	$L__BB0_51;
	st.global.f32 	[%rd5+224], %f299;
$L__BB0_51:
	ld.param.u32 	%r150, [_Z8mykerneliiiiPfS__param_0];
	add.s32 	%r30, %r14, 24;
	add.s32 	%r31, %r29, %r25;
	max.s32 	%r80, %r30, %r52;
	setp.ge.s32 	%p27, %r80, %r150;
	@%p27 bra 	$L__BB0_53;
	add.s32 	%r81, %r52, %r31;
	mul.wide.s32 	%rd39, %r81, 4;
	add.s64 	%rd40, %rd4, %rd39;
	st.global.f32 	[%rd40], %f298;
$L__BB0_53:
	ld.param.u32 	%r151, [_Z8mykerneliiiiPfS__param_0];
	max.s32 	%r82, %r30, %r17;
	setp.ge.s32 	%p28, %r82, %r151;
	cvt.s64.s32 	%rd41, %r31;
	add.s64 	%rd42, %rd1, %rd41;
	shl.b64 	%rd43, %rd42, 2;
	add.s64 	%rd6, %rd4, %rd43;
	@%p28 bra 	$L__BB0_55;
	st.global.f32 	[%rd6+32], %f297;
$L__BB0_55:
	ld.param.u32 	%r152, [_Z8mykerneliiiiPfS__param_0];
	max.s32 	%r83, %r30, %r18;
	setp.ge.s32 	%p29, %r83, %r152;
	@%p29 bra 	$L__BB0_57;
	st.global.f32 	[%rd6+64], %f296;
$L__BB0_57:
	ld.param.u32 	%r153, [_Z8mykerneliiiiPfS__param_0];
	max.s32 	%r84, %r30, %r19;
	setp.ge.s32 	%p30, %r84, %r153;
	@%p30 bra 	$L__BB0_59;
	st.global.f32 	[%rd6+96], %f295;
$L__BB0_59:
	ld.param.u32 	%r154, [_Z8mykerneliiiiPfS__param_0];
	max.s32 	%r85, %r30, %r20;
	setp.ge.s32 	%p31, %r85, %r154;
	@%p31 bra 	$L__BB0_61;
	st.global.f32 	[%rd6+128], %f294;
$L__BB0_61:
	ld.param.u32 	%r155, [_Z8mykerneliiiiPfS__param_0];
	max.s32 	%r86, %r30, %r21;
	setp.ge.s32 	%p32, %r86, %r155;
	@%p32 bra 	$L__BB0_63;
	st.global.f32 	[%rd6+160], %f293;
$L__BB0_63:
	ld.param.u32 	%r156, [_Z8mykerneliiiiPfS__param_0];
	max.s32 	%r87, %r30, %r22;
	setp.ge.s32 	%p33, %r87, %r156;
	@%p33 bra 	$L__BB0_65;
	st.global.f32 	[%rd6+192], %f292;
$L__BB0_65:
	ld.param.u32 	%r157, [_Z8mykerneliiiiPfS__param_0];
	max.s32 	%r88, %r30, %r23;
	setp.ge.s32 	%p34, %r88, %r157;
	@%p34 bra 	$L__BB0_67;
	st.global.f32 	[%rd6+224], %f291;
$L__BB0_67:
	ld.param.u32 	%r158, [_Z8mykerneliiiiPfS__param_0];
	add.s32 	%r32, %r14, 32;
	shl.b32 	%r89, %r158, 5;
	add.s32 	%r33, %r89, %r16;
	max.s32 	%r90, %r32, %r52;
	setp.ge.s32 	%p35, %r90, %r158;
	@%p35 bra 	$L__BB0_69;
	add.s32 	%r91, %r52, %r33;
	mul.wide.s32 	%rd44, %r91, 4;
	add.s64 	%rd45, %rd4, %rd44;
	st.global.f32 	[%rd45], %f290;
$L__BB0_69:
	ld.param.u32 	%r159, [_Z8mykerneliiiiPfS__param_0];
	max.s32 	%r92, %r32, %r17;
	setp.ge.s32 	%p36, %r92, %r159;
	cvt.s64.s32 	%rd46, %r33;
	add.s64 	%rd47, %rd1, %rd46;
	shl.b64 	%rd48, %rd47, 2;
	add.s64 	%rd7, %rd4, %rd48;
	@%p36 bra 	$L__BB0_71;
	st.global.f32 	[%rd7+32], %f289;
$L__BB0_71:
	ld.param.u32 	%r160, [_Z8mykerneliiiiPfS__param_0];
	max.s32 	%r93, %r32, %r18;
	setp.ge.s32 	%p37, %r93, %r160;
	@%p37 bra 	$L__BB0_73;
	st.global.f32 	[%rd7+64], %f288;
$L__BB0_73:
	ld.param.u32 	%r161, [_Z8mykerneliiiiPfS__param_0];
	max.s32 	%r94, %r32, %r19;
	setp.ge.s32 	%p38, %r94, %r161;
	@%p38 bra 	$L__BB0_75;
	st.global.f32 	[%rd7+96], %f287;
$L__BB0_75:
	ld.param.u32 	%r162, [_Z8mykerneliiiiPfS__param_0];
	max.s32 	%r95, %r32, %r20;
	setp.ge.s32 	%p39, %r95, %r162;
	@%p39 bra 	$L__BB0_77;
	st.global.f32 	[%rd7+128], %f286;
$L__BB0_77:
	ld.param.u32 	%r163, [_Z8mykerneliiiiPfS__param_0];
	max.s32 	%r96, %r32, %r21;
	setp.ge.s32 	%p40, %r96, %r163;
	@%p40 bra 	$L__BB0_79;
	st.global.f32 	[%rd7+160], %f285;
$L__BB0_79:
	ld.param.u32 	%r164, [_Z8mykerneliiiiPfS__param_0];
	max.s32 	%r97, %r32, %r22;
	setp.ge.s32 	%p41, %r97, %r164;
	@%p41 bra 	$L__BB0_81;
	st.global.f32 	[%rd7+192], %f284;
$L__BB0_81:
	ld.param.u32 	%r165, [_Z8mykerneliiiiPfS__param_0];
	max.s32 	%r98, %r32, %r23;
	setp.ge.s32 	%p42, %r98, %r165;
	@%p42 bra 	$L__BB0_83;
	st.global.f32 	[%rd7+224], %f283;
$L__BB0_83:
	ld.param.u32 	%r166, [_Z8mykerneliiiiPfS__param_0];
	add.s32 	%r34, %r14, 40;
	add.s32 	%r35, %r33, %r25;
	max.s32 	%r99, %r34, %r52;
	setp.ge.s32 	%p43, %r99, %r166;
	@%p43 bra 	$L__BB0_85;
	add.s32 	%r100, %r52, %r35;
	mul.wide.s32 	%rd49, %r100, 4;
	add.s64 	%rd50, %rd4, %rd49;
	st.global.f32 	[%rd50], %f282;
$L__BB0_85:
	ld.param.u32 	%r167, [_Z8mykerneliiiiPfS__param_0];
	max.s32 	%r101, %r34, %r17;
	setp.ge.s32 	%p44, %r101, %r167;
	cvt.s64.s32 	%rd51, %r35;
	add.s64 	%rd52, %rd1, %rd51;
	shl.b64 	%rd53, %rd52, 2;
	add.s64 	%rd8, %rd4, %rd53;
	@%p44 bra 	$L__BB0_87;
	st.global.f32 	[%rd8+32], %f281;
$L__BB0_87:
	ld.param.u32 	%r168, [_Z8mykerneliiiiPfS__param_0];
	max.s32 	%r102, %r34, %r18;
	setp.ge.s32 	%p45, %r102, %r168;
	@%p45 bra 	$L__BB0_89;
	st.global.f32 	[%rd8+64], %f280;
$L__BB0_89:
	ld.param.u32 	%r169, [_Z8mykerneliiiiPfS__param_0];
	max.s32 	%r103, %r34, %r19;
	setp.ge.s32 	%p46, %r103, %r169;
	@%p46 bra 	$L__BB0_91;
	st.global.f32 	[%rd8+96], %f279;
$L__BB0_91:
	ld.param.u32 	%r170, [_Z8mykerneliiiiPfS__param_0];
	max.s32 	%r104, %r34, %r20;
	setp.ge.s32 	%p47, %r104, %r170;
	@%p47 bra 	$L__BB0_93;
	st.global.f32 	[%rd8+128], %f278;
$L__BB0_93:
	ld.param.u32 	%r171, [_Z8mykerneliiiiPfS__param_0];
	max.s32 	%r105, %r34, %r21;
	setp.ge.s32 	%p48, %r105, %r171;
	@%p48 bra 	$L__BB0_95;
	st.global.f32 	[%rd8+160], %f277;
$L__BB0_95:
	ld.param.u32 	%r172, [_Z8mykerneliiiiPfS__param_0];
	max.s32 	%r106, %r34, %r22;
	setp.ge.s32 	%p49, %r106, %r172;
	@%p49 bra 	$L__BB0_97;
	st.global.f32 	[%rd8+192], %f276;
$L__BB0_97:
	ld.param.u32 	%r173, [_Z8mykerneliiiiPfS__param_0];
	max.s32 	%r107, %r34, %r23;
	setp.ge.s32 	%p50, %r107, %r173;
	@%p50 bra 	$L__BB0_99;
	st.global.f32 	[%rd8+224], %f275;
$L__BB0_99:
	ld.param.u32 	%r174, [_Z8mykerneliiiiPfS__param_0];
	add.s32 	%r36, %r14, 48;
	add.s32 	%r37, %r28, %r33;
	max.s32 	%r108, %r36, %r52;
	setp.ge.s32 	%p51, %r108, %r174;
	@%p51 bra 	$L__BB0_101;
	add.s32 	%r109, %r52, %r37;
	mul.wide.s32 	%rd54, %r109, 4;
	add.s64 	%rd55, %rd4, %rd54;
	st.global.f32 	[%rd55], %f323;
$L__BB0_101:
	ld.param.u32 	%r175, [_Z8mykerneliiiiPfS__param_0];
	max.s32 	%r110, %r36, %r17;
	setp.ge.s32 	%p52, %r110, %r175;
	cvt.s64.s32 	%rd56, %r37;
	add.s64 	%rd57, %rd1, %rd56;
	shl.b64 	%rd58, %rd57, 2;
	add.s64 	%rd9, %rd4, %rd58;
	@%p52 bra 	$L__BB0_103;
	st.global.f32 	[%rd9+32], %f324;
$L__BB0_103:
	ld.param.u32 	%r176, [_Z8mykerneliiiiPfS__param_0];
	max.s32 	%r111, %r36, %r18;
	setp.ge.s32 	%p53, %r111, %r176;
	@%p53 bra 	$L__BB0_105;
	st.global.f32 	[%rd9+64], %f325;
$L__BB0_105:
	ld.param.u32 	%r177, [_Z8mykerneliiiiPfS__param_0];
	max.s32 	%r112, %r36, %r19;
	setp.ge.s32 	%p54, %r112, %r177;
	@%p54 bra 	$L__BB0_107;
	st.global.f32 	[%rd9+96], %f326;
$L__BB0_107:
	ld.param.u32 	%r178, [_Z8mykerneliiiiPfS__param_0];
	max.s32 	%r113, %r36, %r20;
	setp.ge.s32 	%p55, %r113, %r178;
	@%p55 bra 	$L__BB0_109;
	st.global.f32 	[%rd9+128], %f327;
$L__BB0_109:
	ld.param.u32 	%r179, [_Z8mykerneliiiiPfS__param_0];
	max.s32 	%r114, %r36, %r21;
	setp.ge.s32 	%p56, %r114, %r179;
	@%p56 bra 	$L__BB0_111;
	st.global.f32 	[%rd9+160], %f328;
$L__BB0_111:
	ld.param.u32 	%r180, [_Z8mykerneliiiiPfS__param_0];
	max.s32 	%r115, %r36, %r22;
	setp.ge.s32 	%p57, %r115, %r180;
	@%p57 bra 	$L__BB0_113;
	st.global.f32 	[%rd9+192], %f329;
$L__BB0_113:
	ld.param.u32 	%r181, [_Z8mykerneliiiiPfS__param_0];
	max.s32 	%r116, %r36, %r23;
	setp.ge.s32 	%p58, %r116, %r181;
	@%p58 bra 	$L__BB0_115;
	st.global.f32 	[%rd9+224], %f330;
$L__BB0_115:
	ld.param.u32 	%r182, [_Z8mykerneliiiiPfS__param_0];
	add.s32 	%r38, %r14, 56;
	add.s32 	%r39, %r37, %r25;
	max.s32 	%r117, %r38, %r52;
	setp.ge.s32 	%p59, %r117, %r182;
	@%p59 bra 	$L__BB0_117;
	add.s32 	%r118, %r52, %r39;
	mul.wide.s32 	%rd59, %r118, 4;
	add.s64 	%rd60, %rd4, %rd59;
	st.global.f32 	[%rd60], %f331;
$L__BB0_117:
	ld.param.u32 	%r183, [_Z8mykerneliiiiPfS__param_0];
	max.s32 	%r119, %r38, %r17;
	setp.ge.s32 	%p60, %r119, %r183;
	cvt.s64.s32 	%rd61, %r39;
	add.s64 	%rd62, %rd1, %rd61;
	shl.b64 	%rd63, %rd62, 2;
	add.s64 	%rd10, %rd4, %rd63;
	@%p60 bra 	$L__BB0_119;
	st.global.f32 	[%rd10+32], %f332;
$L__BB0_119:
	ld.param.u32 	%r184, [_Z8mykerneliiiiPfS__param_0];
	max.s32 	%r120, %r38, %r18;
	setp.ge.s32 	%p61, %r120, %r184;
	@%p61 bra 	$L__BB0_121;
	st.global.f32 	[%rd10+64], %f333;
$L__BB0_121:
	ld.param.u32 	%r185, [_Z8mykerneliiiiPfS__param_0];
	max.s32 	%r121, %r38, %r19;
	setp.ge.s32 	%p62, %r121, %r185;
	@%p62 bra 	$L__BB0_123;
	st.global.f32 	[%rd10+96], %f334;
$L__BB0_123:
	ld.param.u32 	%r186, [_Z8mykerneliiiiPfS__param_0];
	max.s32 	%r122, %r38, %r20;
	setp.ge.s32 	%p63, %r122, %r186;
	@%p63 bra 	$L__BB0_125;
	st.global.f32 	[%rd10+128], %f335;
$L__BB0_125:
	ld.param.u32 	%r187, [_Z8mykerneliiiiPfS__param_0];
	max.s32 	%r123, %r38, %r21;
	setp.ge.s32 	%p64, %r123, %r187;
	@%p64 bra 	$L__BB0_127;
	st.global.f32 	[%rd10+160], %f336;
$L__BB0_127:
	ld.param.u32 	%r188, [_Z8mykerneliiiiPfS__param_0];
	max.s32 	%r124, %r38, %r22;
	setp.ge.s32 	%p65, %r124, %r188;
	@%p65 bra 	$L__BB0_129;
	st.global.f32 	[%rd10+192], %f337;
$L__BB0_129:
	ld.param.u32 	%r189, [_Z8mykerneliiiiPfS__param_0];
	max.s32 	%r125, %r38, %r23;
	setp.ge.s32 	%p66, %r125, %r189;
	@%p66 bra 	$L__BB0_131;
	st.global.f32 	[%rd10+224], %f338;
$L__BB0_131:
	ret;

}
	// .globl	_Z9mytkerneliiiPfS_
.visible .entry _Z9mytkerneliiiPfS_(
	.param .u32 _Z9mytkerneliiiPfS__param_0,
	.param .u32 _Z9mytkerneliiiPfS__param_1,
	.param .u32 _Z9mytkerneliiiPfS__param_2,
	.param .u64 .ptr .align 1 _Z9mytkerneliiiPfS__param_3,
	.param .u64 .ptr .align 1 _Z9mytkerneliiiPfS__param_4
)
{
	.reg .pred 	%p<54>;
	.reg .b32 	%r<118>;
	.reg .b32 	%f<61>;
	.reg .b64 	%rd<118>;

	ld.param.u32 	%r59, [_Z9mytkerneliiiPfS__param_0];
	ld.param.u32 	%r60, [_Z9mytkerneliiiPfS__param_1];
	ld.param.u32 	%r61, [_Z9mytkerneliiiPfS__param_2];
	ld.param.u64 	%rd10, [_Z9mytkerneliiiPfS__param_3];
	cvta.to.global.u64 	%rd1, %rd10;
	mov.u32 	%r1, %tid.x;
	setp.lt.s32 	%p1, %r61, 1;
	@%p1 bra 	$L__BB1_43;
	mov.u32 	%r2, %ctaid.y;
	mul.lo.s32 	%r3, %r60, %r2;
	mul.lo.s32 	%r4, %r61, %r2;
	mad.lo.s32 	%r5, %r61, %r61, %r2;
	add.s32 	%r6, %r61, -1;
	setp.lt.u32 	%p2, %r61, 449;
	mov.b32 	%r116, 0;
	@%p2 bra 	$L__BB1_21;
	shr.u32 	%r64, %r6, 6;
	add.s32 	%r65, %r64, 1;
	and.b32  	%r66, %r65, 134217720;
	neg.s32 	%r113, %r66;
	add.s32 	%r67, %r1, %r61;
	mad.lo.s32 	%r112, %r61, %r67, %r2;
	add.s32 	%r111, %r1, %r4;
	add.s32 	%r109, %r1, %r3;
	cvt.u64.u32 	%rd11, %r1;
	cvt.u64.u32 	%rd12, %r4;
	add.s64 	%rd13, %rd11, %rd12;
	shl.b64 	%rd14, %rd13, 2;
	add.s64 	%rd15, %rd14, %rd1;
	add.s64 	%rd117, %rd15, 1024;
	add.s32 	%r68, %r67, 64;
	mad.lo.s32 	%r108, %r61, %r68, %r2;
	add.s32 	%r69, %r67, 128;
	mad.lo.s32 	%r107, %r61, %r69, %r2;
	add.s32 	%r70, %r67, 192;
	mad.lo.s32 	%r106, %r61, %r70, %r2;
	add.s32 	%r71, %r67, 256;
	mad.lo.s32 	%r105, %r61, %r71, %r2;
	add.s32 	%r72, %r67, 320;
	mad.lo.s32 	%r104, %r61, %r72, %r2;
	add.s32 	%r73, %r67, 384;
	mad.lo.s32 	%r103, %r61, %r73, %r2;
	add.s32 	%r74, %r67, 448;
	mad.lo.s32 	%r102, %r61, %r74, %r2;
	mov.b32 	%r114, 256;
	mov.u32 	%r110, %r1;
$L__BB1_3:
	.pragma "nounroll";
	setp.ge.s32 	%p3, %r2, %r59;
	setp.ge.s32 	%p4, %r110, %r60;
	mov.f32 	%f46, 0f00000000;
	or.pred  	%p5, %p3, %p4;
	@%p5 bra 	$L__BB1_5;
	ld.param.u64 	%rd108, [_Z9mytkerneliiiPfS__param_4];
	cvta.to.global.u64 	%rd16, %rd108;
	mul.wide.s32 	%rd17, %r109, 4;
	add.s64 	%rd18, %rd16, %rd17;
	ld.global.f32 	%f46, [%rd18];
$L__BB1_5:
	mul.wide.u32 	%rd19, %r111, 4;
	add.s64 	%rd20, %rd1, %rd19;
	st.global.f32 	[%rd20], %f46;
	mul.wide.u32 	%rd21, %r112, 4;
	add.s64 	%rd22, %rd1, %rd21;
	st.global.f32 	[%rd22], %f46;
	add.s32 	%r75, %r110, 64;
	setp.ge.s32 	%p7, %r75, %r60;
	mov.f32 	%f47, 0f00000000;
	or.pred  	%p8, %p3, %p7;
	@%p8 bra 	$L__BB1_7;
	ld.param.u64 	%rd109, [_Z9mytkerneliiiPfS__param_4];
	cvta.to.global.u64 	%rd23, %rd109;
	mul.wide.s32 	%rd24, %r109, 4;
	add.s64 	%rd25, %rd23, %rd24;
	ld.global.f32 	%f47, [%rd25+256];
$L__BB1_7:
	st.global.f32 	[%rd117+-768], %f47;
	mul.wide.u32 	%rd26, %r108, 4;
	add.s64 	%rd27, %rd1, %rd26;
	st.global.f32 	[%rd27], %f47;
	add.s32 	%r76, %r110, 128;
	setp.ge.s32 	%p10, %r76, %r60;
	mov.f32 	%f48, 0f00000000;
	or.pred  	%p11, %p3, %p10;
	@%p11 bra 	$L__BB1_9;
	ld.param.u64 	%rd110, [_Z9mytkerneliiiPfS__param_4];
	cvta.to.global.u64 	%rd28, %rd110;
	mul.wide.s32 	%rd29, %r109, 4;
	add.s64 	%rd30, %rd28, %rd29;
	ld.global.f32 	%f48, [%rd30+512];
$L__BB1_9:
	st.global.f32 	[%rd117+-512], %f48;
	mul.wide.u32 	%rd31, %r107, 4;
	add.s64 	%rd32, %rd1, %rd31;
	st.global.f32 	[%rd32], %f48;
	add.s32 	%r77, %r110, 192;
	setp.ge.s32 	%p13, %r77, %r60;
	mov.f32 	%f49, 0f00000000;
	or.pred  	%p14, %p3, %p13;
	@%p14 bra 	$L__BB1_11;
	ld.param.u64 	%rd111, [_Z9mytkerneliiiPfS__param_4];
	cvta.to.global.u64 	%rd33, %rd111;
	mul.wide.s32 	%rd34, %r109, 4;
	add.s64 	%rd35, %rd33, %rd34;
	ld.global.f32 	%f49, [%rd35+768];
$L__BB1_11:
	st.global.f32 	[%rd117+-256], %f49;
	mul.wide.u32 	%rd36, %r106, 4;
	add.s64 	%rd37, %rd1, %rd36;
	st.global.f32 	[%rd37], %f49;
	add.s32 	%r78, %r110, 256;
	setp.ge.s32 	%p16, %r78, %r60;
	mov.f32 	%f50, 0f00000000;
	or.pred  	%p17, %p3, %p16;
	@%p17 bra 	$L__BB1_13;
	ld.param.u64 	%rd112, [_Z9mytkerneliiiPfS__param_4];
	cvta.to.global.u64 	%rd38, %rd112;
	mul.wide.s32 	%rd39, %r109, 4;
	add.s64 	%rd40, %rd38, %rd39;
	ld.global.f32 	%f50, [%rd40+1024];
$L__BB1_13:
	st.global.f32 	[%rd117], %f50;
	mul.wide.u32 	%rd41, %r105, 4;
	add.s64 	%rd42, %rd1, %rd41;
	st.global.f32 	[%rd42], %f50;
	add.s32 	%r79, %r110, 320;
	setp.ge.s32 	%p19, %r79, %r60;
	mov.f32 	%f51, 0f00000000;
	or.pred  	%p20, %p3, %p19;
	@%p20 bra 	$L__BB1_15;
	ld.param.u64 	%rd113, [_Z9mytkerneliiiPfS__param_4];
	cvta.to.global.u64 	%rd43, %rd113;
	mul.wide.s32 	%rd44, %r109, 4;
	add.s64 	%rd45, %rd43, %rd44;
	ld.global.f32 	%f51, [%rd45+1280];
$L__BB1_15:
	st.global.f32 	[%rd117+256], %f51;
	mul.wide.u32 	%rd46, %r104, 4;
	add.s64 	%rd47, %rd1, %rd46;
	st.global.f32 	[%rd47], %f51;
	add.s32 	%r80, %r110, 384;
	setp.ge.s32 	%p22, %r80, %r60;
	mov.f32 	%f52, 0f00000000;
	or.pred  	%p23, %p3, %p22;
	@%p23 bra 	$L__BB1_17;
	ld.param.u64 	%rd114, [_Z9mytkerneliiiPfS__param_4];
	cvta.to.global.u64 	%rd48, %rd114;
	mul.wide.s32 	%rd49, %r109, 4;
	add.s64 	%rd50, %rd48, %rd49;
	ld.global.f32 	%f52, [%rd50+1536];
$L__BB1_17:
	st.global.f32 	[%rd117+512], %f52;
	mul.wide.u32 	%rd51, %r103, 4;
	add.s64 	%rd52, %rd1, %rd51;
	st.global.f32 	[%rd52], %f52;
	add.s32 	%r81, %r110, 448;
	setp.ge.s32 	%p25, %r81, %r60;
	mov.f32 	%f53, 0f00000000;
	or.pred  	%p26, %p3, %p25;
	@%p26 bra 	$L__BB1_19;
	ld.param.u64 	%rd115, [_Z9mytkerneliiiPfS__param_4];
	cvta.to.global.u64 	%rd53, %rd115;
	mul.wide.s32 	%rd54, %r109, 4;
	add.s64 	%rd55, %rd53, %rd54;
	ld.global.f32 	%f53, [%rd55+1792];
$L__BB1_19:
	st.global.f32 	[%rd117+768], %f53;
	mul.wide.u32 	%rd56, %r102, 4;
	add.s64 	%rd57, %rd1, %rd56;
	st.global.f32 	[%rd57], %f53;
	add.s32 	%r114, %r114, 512;
	add.s32 	%r113, %r113, 8;
	shl.b32 	%r82, %r61, 9;
	add.s32 	%r112, %r112, %r82;
	add.s32 	%r111, %r111, 512;
	add.s32 	%r110, %r110, 512;
	add.s32 	%r109, %r109, 512;
	add.s64 	%rd117, %rd117, 2048;
	add.s32 	%r108, %r108, %r82;
	add.s32 	%r107, %r107, %r82;
	add.s32 	%r106, %r106, %r82;
	add.s32 	%r105, %r105, %r82;
	add.s32 	%r104, %r104, %r82;
	add.s32 	%r103, %r103, %r82;
	add.s32 	%r102, %r102, %r82;
	setp.ne.s32 	%p27, %r113, 0;
	@%p27 bra 	$L__BB1_3;
	add.s32 	%r116, %r114, -256;
$L__BB1_21:
	shr.u32 	%r83, %r6, 6;
	add.s32 	%r46, %r83, 1;
	and.b32  	%r47, %r46, 7;
	setp.eq.s32 	%p28, %r47, 0;
	@%p28 bra 	$L__BB1_43;
	ld.param.u64 	%rd116, [_Z9mytkerneliiiPfS__param_4];
	cvta.to.global.u64 	%rd5, %rd116;
	setp.lt.u32 	%p29, %r47, 4;
	@%p29 bra 	$L__BB1_32;
	setp.ge.s32 	%p30, %r2, %r59;
	add.s32 	%r48, %r116, %r1;
	setp.ge.s32 	%p31, %r48, %r60;
	mov.f32 	%f54, 0f00000000;
	or.pred  	%p32, %p30, %p31;
	@%p32 bra 	$L__BB1_25;
	add.s32 	%r85, %r48, %r3;
	mul.wide.s32 	%rd58, %r85, 4;
	add.s64 	%rd59, %rd5, %rd58;
	ld.global.f32 	%f54, [%rd59];
$L__BB1_25:
	setp.ge.s32 	%p33, %r2, %r59;
	add.s32 	%r86, %r48, %r4;
	mul.wide.u32 	%rd60, %r86, 4;
	add.s64 	%rd61, %rd1, %rd60;
	st.global.f32 	[%rd61], %f54;
	mad.lo.s32 	%r87, %r48, %r61, %r5;
	mul.wide.u32 	%rd62, %r87, 4;
	add.s64 	%rd63, %rd1, %rd62;
	st.global.f32 	[%rd63], %f54;
	add.s32 	%r49, %r48, 64;
	setp.ge.s32 	%p34, %r49, %r60;
	cvt.u64.u32 	%rd6, %r1;
	cvt.s64.s32 	%rd64, %r116;
	cvt.s64.s32 	%rd65, %r3;
	add.s64 	%rd66, %rd64, %rd6;
	add.s64 	%rd67, %rd66, %rd65;
	shl.b64 	%rd68, %rd67, 2;
	add.s64 	%rd7, %rd5, %rd68;
	mov.f32 	%f55, 0f00000000;
	or.pred  	%p35, %p33, %p34;
	@%p35 bra 	$L__BB1_27;
	ld.global.f32 	%f55, [%rd7+256];
$L__BB1_27:
	setp.ge.s32 	%p36, %r2, %r59;
	cvt.u64.u32 	%rd69, %r4;
	cvt.u64.u32 	%rd70, %r116;
	add.s64 	%rd71, %rd70, %rd6;
	add.s64 	%rd72, %rd71, %rd69;
	shl.b64 	%rd73, %rd72, 2;
	add.s64 	%rd8, %rd1, %rd73;
	st.global.f32 	[%rd8+256], %f55;
	mad.lo.s32 	%r88, %r49, %r61, %r5;
	mul.wide.u32 	%rd74, %r88, 4;
	add.s64 	%rd75, %rd1, %rd74;
	st.global.f32 	[%rd75], %f55;
	add.s32 	%r50, %r48, 128;
	setp.ge.s32 	%p37, %r50, %r60;
	mov.f32 	%f56, 0f00000000;
	or.pred  	%p38, %p36, %p37;
	@%p38 bra 	$L__BB1_29;
	ld.global.f32 	%f56, [%rd7+512];
$L__BB1_29:
	setp.ge.s32 	%p39, %r2, %r59;
	st.global.f32 	[%rd8+512], %f56;
	mad.lo.s32 	%r89, %r50, %r61, %r5;
	mul.wide.u32 	%rd76, %r89, 4;
	add.s64 	%rd77, %rd1, %rd76;
	st.global.f32 	[%rd77], %f56;
	add.s32 	%r51, %r48, 192;
	setp.ge.s32 	%p40, %r51, %r60;
	mov.f32 	%f57, 0f00000000;
	or.pred  	%p41, %p39, %p40;
	@%p41 bra 	$L__BB1_31;
	ld.global.f32 	%f57, [%rd7+768];
$L__BB1_31:
	st.global.f32 	[%rd8+768], %f57;
	mad.lo.s32 	%r90, %r51, %r61, %r5;
	mul.wide.u32 	%rd78, %r90, 4;
	add.s64 	%rd79, %rd1, %rd78;
	st.global.f32 	[%rd79], %f57;
	add.s32 	%r116, %r116, 256;
$L__BB1_32:
	and.b32  	%r91, %r46, 3;
	setp.eq.s32 	%p42, %r91, 0;
	@%p42 bra 	$L__BB1_43;
	setp.eq.s32 	%p43, %r91, 1;
	@%p43 bra 	$L__BB1_39;
	setp.ge.s32 	%p44, %r2, %r59;
	add.s32 	%r54, %r116, %r1;
	setp.ge.s32 	%p45, %r54, %r60;
	mov.f32 	%f58, 0f00000000;
	or.pred  	%p46, %p44, %p45;
	@%p46 bra 	$L__BB1_36;
	add.s32 	%r93, %r54, %r3;
	mul.wide.s32 	%rd80, %r93, 4;
	add.s64 	%rd81, %rd5, %rd80;
	ld.global.f32 	%f58, [%rd81];
$L__BB1_36:
	setp.ge.s32 	%p47, %r2, %r59;
	add.s32 	%r94, %r54, %r4;
	mul.wide.u32 	%rd82, %r94, 4;
	add.s64 	%rd83, %rd1, %rd82;
	st.global.f32 	[%rd83], %f58;
	mad.lo.s32 	%r95, %r54, %r61, %r5;
	mul.wide.u32 	%rd84, %r95, 4;
	add.s64 	%rd85, %rd1, %rd84;
	st.global.f32 	[%rd85], %f58;
	add.s32 	%r55, %r54, 64;
	setp.ge.s32 	%p48, %r55, %r60;
	mov.f32 	%f59, 0f00000000;
	or.pred  	%p49, %p47, %p48;
	@%p49 bra 	$L__BB1_38;
	cvt.s64.s32 	%rd86, %r3;
	cvt.u64.u32 	%rd87, %r1;
	cvt.s64.s32 	%rd88, %r116;
	add.s64 	%rd89, %rd88, %rd87;
	add.s64 	%rd90, %rd89, %rd86;
	shl.b64 	%rd91, %rd90, 2;
	add.s64 	%rd92, %rd5, %rd91;
	ld.global.f32 	%f59, [%rd92+256];
$L__BB1_38:
	cvt.u64.u32 	%rd93, %r4;
	cvt.u64.u32 	%rd94, %r1;
	cvt.u64.u32 	%rd95, %r116;
	add.s64 	%rd96, %rd95, %rd94;
	add.s64 	%rd97, %rd96, %rd93;
	shl.b64 	%rd98, %rd97, 2;
	add.s64 	%rd99, %rd1, %rd98;
	st.global.f32 	[%rd99+256], %f59;
	mad.lo.s32 	%r96, %r55, %r61, %r5;
	mul.wide.u32 	%rd100, %r96, 4;
	add.s64 	%rd101, %rd1, %rd100;
	st.global.f32 	[%rd101], %f59;
	add.s32 	%r116, %r116, 128;
$L__BB1_39:
	and.b32  	%r97, %r6, 64;
	setp.ne.s32 	%p50, %r97, 0;
	@%p50 bra 	$L__BB1_43;
	setp.ge.s32 	%p51, %r2, %r59;
	add.s32 	%r58, %r116, %r1;
	setp.ge.s32 	%p52, %r58, %r60;
	mov.f32 	%f60, 0f00000000;
	or.pred  	%p53, %p51, %p52;
	@%p53 bra 	$L__BB1_42;
	add.s32 	%r99, %r58, %r3;
	mul.wide.s32 	%rd102, %r99, 4;
	add.s64 	%rd103, %rd5, %rd102;
	ld.global.f32 	%f60, [%rd103];
$L__BB1_42:
	add.s32 	%r100, %r58, %r4;
	mul.wide.u32 	%rd104, %r100, 4;
	add.s64 	%rd105, %rd1, %rd104;
	st.global.f32 	[%rd105], %f60;
	mad.lo.s32 	%r101, %r58, %r61, %r5;
	mul.wide.u32 	%rd106, %r101, 4;
	add.s64 	%rd107, %rd1, %rd106;
	st.global.f32 	[%rd107], %f60;
$L__BB1_43:
	ret;

}


// ===== COMPILED SASS (sm_100) =====

	.target	sm_100

	.elftype	@"ET_EXEC"


//--------------------- .note.nv.tkinfo           --------------------------
	.section	.note.nv.tkinfo,"",@"SHT_NOTE"
	.sectionflags	@"SHF_NOTE_NV_TKINFO"
	.tkinfo
        /*0018*/ 	.word	0x00000002
        /*0030*/ 	.string	""
        /*0030*/ 	.string	"ptxas"
        /*0030*/ 	.string	"Cuda compilation tools, release 13.0, V13.0.88"
        /*0030*/ 	.string	"Build cuda_13.0.r13.0/compiler.36424714_0"
        /*0030*/ 	.string	"-arch sm_100 -m 64 "



//--------------------- .note.nv.cuinfo           --------------------------
	.section	.note.nv.cuinfo,"",@"SHT_NOTE"
	.sectionflags	@"SHF_NOTE_NV_CUINFO"
        /*0018*/ 	.short	0x0002
        /*001a*/ 	.short	0x0064
        /*001c*/ 	.short	0x0082
	.zero		2


//--------------------- .nv.info                  --------------------------
	.section	.nv.info,"",@"SHT_CUDA_INFO"
	.align	4


	//----- nvinfo : EIATTR_REGCOUNT
	.align		4
        /*0000*/ 	.byte	0x04, 0x2f
        /*0002*/ 	.short	(.L_1 - .L_0)
	.align		4
.L_0:
        /*0004*/ 	.word	index@(_Z8mykerneliiiiPfS_)
        /*0008*/ 	.word	0x00000060


	//----- nvinfo : EIATTR_FRAME_SIZE
	.align		4
.L_1:
        /*000c*/ 	.byte	0x04, 0x11
        /*000e*/ 	.short	(.L_3 - .L_2)
	.align		4
.L_2:
        /*0010*/ 	.word	index@(_Z8mykerneliiiiPfS_)
        /*0014*/ 	.word	0x00000000


	//----- nvinfo : EIATTR_REGCOUNT
	.align		4
.L_3:
        /*0018*/ 	.byte	0x04, 0x2f
        /*001a*/ 	.short	(.L_5 - .L_4)
	.align		4
.L_4:
        /*001c*/ 	.word	index@(_Z9mytkerneliiiPfS_)
        /*0020*/ 	.word	0x00000020


	//----- nvinfo : EIATTR_FRAME_SIZE
	.align		4
.L_5:
        /*0024*/ 	.byte	0x04, 0x11
        /*0026*/ 	.short	(.L_7 - .L_6)
	.align		4
.L_6:
        /*0028*/ 	.word	index@(_Z9mytkerneliiiPfS_)
        /*002c*/ 	.word	0x00000000


	//----- nvinfo : EIATTR_MIN_STACK_SIZE
	.align		4
.L_7:
        /*0030*/ 	.byte	0x04, 0x12
        /*0032*/ 	.short	(.L_9 - .L_8)
	.align		4
.L_8:
        /*0034*/ 	.word	index@(_Z9mytkerneliiiPfS_)
        /*0038*/ 	.word	0x00000000


	//----- nvinfo : EIATTR_MIN_STACK_SIZE
	.align		4
.L_9:
        /*003c*/ 	.byte	0x04, 0x12
        /*003e*/ 	.short	(.L_11 - .L_10)
	.align		4
.L_10:
        /*0040*/ 	.word	index@(_Z8mykerneliiiiPfS_)
        /*0044*/ 	.word	0x00000000
.L_11:


//--------------------- .nv.compat                --------------------------
	.section	.nv.compat,"",@"SHT_CUDA_COMPAT_INFO"
	.align	4
        /*0000*/ 	.byte	0x02, 0x09, 0x00, 0x00, 0x02, 0x02, 0x01, 0x00, 0x02, 0x05, 0x05, 0x00, 0x03, 0x07, 0x01, 0x01
        /*0010*/ 	.byte	0x02, 0x03, 0x00, 0x00, 0x02, 0x06, 0x01, 0x00, 0x04, 0x0b, 0x08, 0x00, 0x09, 0x00, 0x00, 0x00
        /*0020*/ 	.byte	0x00, 0x00, 0x00, 0x00


//--------------------- .nv.info._Z9mytkerneliiiPfS_ --------------------------
	.section	.nv.info._Z9mytkerneliiiPfS_,"",@"SHT_CUDA_INFO"
	.sectionflags	@""
	.align	4


	//----- nvinfo : EIATTR_CUDA_API_VERSION
	.align		4
        /*0000*/ 	.byte	0x04, 0x37
        /*0002*/ 	.short	(.L_13 - .L_12)
.L_12:
        /*0004*/ 	.word	0x00000082


	//----- nvinfo : EIATTR_KPARAM_INFO
	.align		4
.L_13:
        /*0008*/ 	.byte	0x04, 0x17
        /*000a*/ 	.short	(.L_15 - .L_14)
.L_14:
        /*000c*/ 	.word	0x00000000
        /*0010*/ 	.short	0x0004
        /*0012*/ 	.short	0x0018
        /*0014*/ 	.byte	0x00, 0xf5, 0x21, 0x00


	//----- nvinfo : EIATTR_KPARAM_INFO
	.align		4
.L_15:
        /*0018*/ 	.byte	0x04, 0x17
        /*001a*/ 	.short	(.L_17 - .L_16)
.L_16:
        /*001c*/ 	.word	0x00000000
        /*0020*/ 	.short	0x0003
        /*0022*/ 	.short	0x0010
        /*0024*/ 	.byte	0x00, 0xf5, 0x21, 0x00


	//----- nvinfo : EIATTR_KPARAM_INFO
	.align		4
.L_17:
        /*0028*/ 	.byte	0x04, 0x17
        /*002a*/ 	.short	(.L_19 - .L_18)
.L_18:
        /*002c*/ 	.word	0x00000000
        /*0030*/ 	.short	0x0002
        /*0032*/ 	.short	0x0008
        /*0034*/ 	.byte	0x00, 0xf0, 0x11, 0x00


	//----- nvinfo : EIATTR_KPARAM_INFO
	.align		4
.L_19:
        /*0038*/ 	.byte	0x04, 0x17
        /*003a*/ 	.short	(.L_21 - .L_20)
.L_20:
        /*003c*/ 	.word	0x00000000
        /*0040*/ 	.short	0x0001
        /*0042*/ 	.short	0x0004
        /*0044*/ 	.byte	0x00, 0xf0, 0x11, 0x00


	//----- nvinfo : EIATTR_KPARAM_INFO
	.align		4
.L_21:
        /*0048*/ 	.byte	0x04, 0x17
        /*004a*/ 	.short	(.L_23 - .L_22)
.L_22:
        /*004c*/ 	.word	0x00000000
        /*0050*/ 	.short	0x0000
        /*0052*/ 	.short	0x0000
        /*0054*/ 	.byte	0x00, 0xf0, 0x11, 0x00


	//----- nvinfo : EIATTR_SPARSE_MMA_MASK
	.align		4
.L_23:
        /*0058*/ 	.byte	0x03, 0x50
        /*005a*/ 	.short	0x0000


	//----- nvinfo : EIATTR_MAXREG_COUNT
	.align		4
        /*005c*/ 	.byte	0x03, 0x1b
        /*005e*/ 	.short	0x00ff


	//----- nvinfo : EIATTR_MERCURY_ISA_VERSION
	.align		4
        /*0060*/ 	.byte	0x03, 0x5f
        /*0062*/ 	.short	0x0101


	//----- nvinfo : EIATTR_VRC_CTA_INIT_COUNT
	.align		4
        /*0064*/ 	.byte	0x02, 0x4a
	.zero		1
	.zero		1


	//----- nvinfo : EIATTR_EXIT_INSTR_OFFSETS
	.align		4
        /*0068*/ 	.byte	0x04, 0x1c
        /*006a*/ 	.short	(.L_25 - .L_24)


	//   ....[0]....
.L_24:
        /*006c*/ 	.word	0x00000040


	//   ....[1]....
        /*0070*/ 	.word	0x00000910


	//   ....[2]....
        /*0074*/ 	.word	0x00000d00


	//   ....[3]....
        /*0078*/ 	.word	0x00000fa0


	//   ....[4]....
        /*007c*/ 	.word	0x000010b0


	//----- nvinfo : EIATTR_CRS_STACK_SIZE
	.align		4
.L_25:
        /*0080*/ 	.byte	0x04, 0x1e
        /*0082*/ 	.short	(.L_27 - .L_26)
.L_26:
        /*0084*/ 	.word	0x00000000


	//----- nvinfo : EIATTR_CBANK_PARAM_SIZE
	.align		4
.L_27:
        /*0088*/ 	.byte	0x03, 0x19
        /*008a*/ 	.short	0x0020


	//----- nvinfo : EIATTR_PARAM_CBANK
	.align		4
        /*008c*/ 	.byte	0x04, 0x0a
        /*008e*/ 	.short	(.L_29 - .L_28)
	.align		4
.L_28:
        /*0090*/ 	.word	index@(.nv.constant0._Z9mytkerneliiiPfS_)
        /*0094*/ 	.short	0x0380
        /*0096*/ 	.short	0x0020


	//----- nvinfo : EIATTR_SW_WAR
	.align		4
.L_29:
        /*0098*/ 	.byte	0x04, 0x36
        /*009a*/ 	.short	(.L_31 - .L_30)
.L_30:
        /*009c*/ 	.word	0x00000008
.L_31:


//--------------------- .nv.info._Z8mykerneliiiiPfS_ --------------------------
	.section	.nv.info._Z8mykerneliiiiPfS_,"",@"SHT_CUDA_INFO"
	.sectionflags	@""
	.align	4


	//----- nvinfo : EIATTR_CUDA_API_VERSION
	.align		4
        /*0000*/ 	.byte	0x04, 0x37
        /*0002*/ 	.short	(.L_33 - .L_32)
.L_32:
        /*0004*/ 	.word	0x00000082


	//----- nvinfo : EIATTR_KPARAM_INFO
	.align		4
.L_33:
        /*0008*/ 	.byte	0x04, 0x17
        /*000a*/ 	.short	(.L_35 - .L_34)
.L_34:
        /*000c*/ 	.word	0x00000000
        /*0010*/ 	.short	0x0005
        /*0012*/ 	.short	0x0018
        /*0014*/ 	.byte	0x00, 0xf5, 0x21, 0x00


	//----- nvinfo : EIATTR_KPARAM_INFO
	.align		4
.L_35:
        /*0018*/ 	.byte	0x04, 0x17
        /*001a*/ 	.short	(.L_37 - .L_36)
.L_36:
        /*001c*/ 	.word	0x00000000
        /*0020*/ 	.short	0x0004
        /*0022*/ 	.short	0x0010
        /*0024*/ 	.byte	0x00, 0xf5, 0x21, 0x00


	//----- nvinfo : EIATTR_KPARAM_INFO
	.align		4
.L_37:
        /*0028*/ 	.byte	0x04, 0x17
        /*002a*/ 	.short	(.L_39 - .L_38)
.L_38:
        /*002c*/ 	.word	0x00000000
        /*0030*/ 	.short	0x0003
        /*0032*/ 	.short	0x000c
        /*0034*/ 	.byte	0x00, 0xf0, 0x11, 0x00


	//----- nvinfo : EIATTR_KPARAM_INFO
	.align		4
.L_39:
        /*0038*/ 	.byte	0x04, 0x17
        /*003a*/ 	.short	(.L_41 - .L_40)
.L_40:
        /*003c*/ 	.word	0x00000000
        /*0040*/ 	.short	0x0002
        /*0042*/ 	.short	0x0008
        /*0044*/ 	.byte	0x00, 0xf0, 0x11, 0x00


	//----- nvinfo : EIATTR_KPARAM_INFO
	.align		4
.L_41:
        /*0048*/ 	.byte	0x04, 0x17
        /*004a*/ 	.short	(.L_43 - .L_42)
.L_42:
        /*004c*/ 	.word	0x00000000
        /*0050*/ 	.short	0x0001
        /*0052*/ 	.short	0x0004
        /*0054*/ 	.byte	0x00, 0xf0, 0x11, 0x00


	//----- nvinfo : EIATTR_KPARAM_INFO
	.align		4
.L_43:
        /*0058*/ 	.byte	0x04, 0x17
        /*005a*/ 	.short	(.L_45 - .L_44)
.L_44:
        /*005c*/ 	.word	0x00000000
        /*0060*/ 	.short	0x0000
        /*0062*/ 	.short	0x0000
        /*0064*/ 	.byte	0x00, 0xf0, 0x11, 0x00


	//----- nvinfo : EIATTR_SPARSE_MMA_MASK
	.align		4
.L_45:
        /*0068*/ 	.byte	0x03, 0x50
        /*006a*/ 	.short	0x0000


	//----- nvinfo : EIATTR_MAXREG_COUNT
	.align		4
        /*006c*/ 	.byte	0x03, 0x1b
        /*006e*/ 	.short	0x00ff


	//----- nvinfo : EIATTR_MERCURY_ISA_VERSION
	.align		4
        /*0070*/ 	.byte	0x03, 0x5f
        /*0072*/ 	.short	0x0101


	//----- nvinfo : EIATTR_VRC_CTA_INIT_COUNT
	.align		4
        /*0074*/ 	.byte	0x02, 0x4a
	.zero		1
	.zero		1


	//----- nvinfo : EIATTR_EXIT_INSTR_OFFSETS
	.align		4
        /*0078*/ 	.byte	0x04, 0x1c
        /*007a*/ 	.short	(.L_47 - .L_46)


	//   ....[0]....
.L_46:
        /*007c*/ 	.word	0x00001a60


	//   ....[1]....
        /*0080*/ 	.word	0x00001a80


	//----- nvinfo : EIATTR_CBANK_PARAM_SIZE
	.align		4
.L_47:
        /*0084*/ 	.byte	0x03, 0x19
        /*0086*/ 	.short	0x0020


	//----- nvinfo : EIATTR_PARAM_CBANK
	.align		4
        /*0088*/ 	.byte	0x04, 0x0a
        /*008a*/ 	.short	(.L_49 - .L_48)
	.align		4
.L_48:
        /*008c*/ 	.word	index@(.nv.constant0._Z8mykerneliiiiPfS_)
        /*0090*/ 	.short	0x0380
        /*0092*/ 	.short	0x0020


	//----- nvinfo : EIATTR_SW_WAR
	.align		4
.L_49:
        /*0094*/ 	.byte	0x04, 0x36
        /*0096*/ 	.short	(.L_51 - .L_50)
.L_50:
        /*0098*/ 	.word	0x00000008
.L_51:


//--------------------- .nv.callgraph             --------------------------
	.section	.nv.callgraph,"",@"SHT_CUDA_CALLGRAPH"
	.align	4
	.sectionentsize	8
	.align		4
        /*0000*/ 	.word	0x00000000
	.align		4
        /*0004*/ 	.word	0xffffffff
	.align		4
        /*0008*/ 	.word	0x00000000
	.align		4
        /*000c*/ 	.word	0xfffffffe
	.align		4
        /*0010*/ 	.word	0x00000000
	.align		4
        /*0014*/ 	.word	0xfffffffd
	.align		4
        /*0018*/ 	.word	0x00000000
	.align		4
        /*001c*/ 	.word	0xfffffffc


//--------------------- .text._Z9mytkerneliiiPfS_ --------------------------
	.section	.text._Z9mytkerneliiiPfS_,"ax",@progbits
	.align	128
        .global         _Z9mytkerneliiiPfS_
        .type           _Z9mytkerneliiiPfS_,@function
        .size           _Z9mytkerneliiiPfS_,(.L_x_10 - _Z9mytkerneliiiPfS_)
        .other          _Z9mytkerneliiiPfS_,@"STO_CUDA_ENTRY STV_DEFAULT"
_Z9mytkerneliiiPfS_:
.text._Z9mytkerneliiiPfS_:
[----:B------:R-:W-:Y:S01]  /*0000*/  LDC R1, c[0x0][0x37c] ;  /* 0x0000df00ff017b82 */ /* 0x000fe20000000800 */
[----:B------:R-:W0:Y:S02]  /*0010*/  LDCU UR4, c[0x0][0x388] ;  /* 0x00007100ff0477ac */ /* 0x000e240008000800 */
[----:B0-----:R-:W-:-:S05]  /*0020*/  IMAD.U32 R27, RZ, RZ, UR4 ;  /* 0x00000004ff1b7e24 */ /* 0x001fca000f8e00ff */
[----:B------:R-:W-:-:S13]  /*0030*/  ISETP.GE.AND P0, PT, R27, 0x1, PT ;  /* 0x000000011b00780c */ /* 0x000fda0003f06270 */
[----:B------:R-:W-:Y:S05]  /*0040*/  @!P0 EXIT ;  /* 0x000000000000894d */ /* 0x000fea0003800000 */
[----:B------:R-:W0:Y:S01]  /*0050*/  S2R R26, SR_CTAID.Y ;  /* 0x00000000001a7919 */ /* 0x000e220000002600 */
[----:B------:R-:W0:Y:S01]  /*0060*/  LDCU UR4, c[0x0][0x384] ;  /* 0x00007080ff0477ac */ /* 0x000e220008000800 */
[C---:B------:R-:W-:Y:S01]  /*0070*/  ISETP.GE.U32.AND P0, PT, R27.reuse, 0x1c1, PT ;  /* 0x000001c11b00780c */ /* 0x040fe20003f06070 */
[----:B------:R-:W-:Y:S01]  /*0080*/  HFMA2 R0, -RZ, RZ, 0, 0 ;  /* 0x00000000ff007431 */ /* 0x000fe200000001ff */
[----:B------:R-:W1:Y:S01]  /*0090*/  S2R R25, SR_TID.X ;  /* 0x0000000000197919 */ /* 0x000e620000002100 */
[----:B------:R-:W2:Y:S01]  /*00a0*/  LDCU.64 UR6, c[0x0][0x358] ;  /* 0x00006b00ff0677ac */ /* 0x000ea20008000a00 */
[----:B------:R-:W-:Y:S02]  /*00b0*/  VIADD R24, R27, 0xffffffff ;  /* 0xffffffff1b187836 */ /* 0x000fe40000000000 */
[C---:B0-----:R-:W-:Y:S02]  /*00c0*/  IMAD R22, R26.reuse, UR4, RZ ;  /* 0x000000041a167c24 */ /* 0x041fe4000f8e02ff */
[----:B------:R-:W-:-:S02]  /*00d0*/  IMAD R20, R26, R27, RZ ;  /* 0x0000001b1a147224 */ /* 0x000fc400078e02ff */
[----:B------:R-:W-:-:S03]  /*00e0*/  IMAD R18, R27, R27, R26 ;  /* 0x0000001b1b127224 */ /* 0x000fc600078e021a */
[----:B-12---:R-:W-:Y:S05]  /*00f0*/  @!P0 BRA `(.L_x_0) ;  /* 0x0000000400fc8947 */ /* 0x006fea0003800000 */
[----:B------:R-:W0:Y:S01]  /*0100*/  LDCU.64 UR4, c[0x0][0x390] ;  /* 0x00007200ff0477ac */ /* 0x000e220008000a00 */
[----:B------:R-:W-:Y:S01]  /*0110*/  IMAD.IADD R0, R25, 0x1, R27 ;  /* 0x0000000119007824 */ /* 0x000fe200078e021b */
[C---:B------:R-:W-:Y:S01]  /*0120*/  IADD3 R29, P0, PT, R20.reuse, R25, RZ ;  /* 0x00000019141d7210 */ /* 0x040fe20007f1e0ff */
[----:B------:R-:W-:Y:S01]  /*0130*/  IMAD.IADD R5, R20, 0x1, R25 ;  /* 0x0000000114057824 */ /* 0x000fe200078e0219 */
[----:B------:R-:W1:Y:S01]  /*0140*/  LDCU UR8, c[0x0][0x380] ;  /* 0x00007000ff0877ac */ /* 0x000e620008000800 */
[C---:B------:R-:W-:Y:S01]  /*0150*/  VIADD R19, R0.reuse, 0x80 ;  /* 0x0000008000137836 */ /* 0x040fe20000000000 */
[C---:B------:R-:W-:Y:S01]  /*0160*/  IADD3 R21, PT, PT, R0.reuse, 0x40, RZ ;  /* 0x0000004000157810 */ /* 0x040fe20007ffe0ff */
[C---:B------:R-:W-:Y:S01]  /*0170*/  VIADD R11, R0.reuse, 0xc0 ;  /* 0x000000c0000b7836 */ /* 0x040fe20000000000 */
[C---:B------:R-:W-:Y:S01]  /*0180*/  IADD3 R10, PT, PT, R0.reuse, 0x100, RZ ;  /* 0x00000100000a7810 */ /* 0x040fe20007ffe0ff */
[C---:B------:R-:W-:Y:S01]  /*0190*/  VIADD R9, R0.reuse, 0x140 ;  /* 0x0000014000097836 */ /* 0x040fe20000000000 */
[----:B------:R-:W-:Y:S01]  /*01a0*/  MOV R3, 0x100 ;  /* 0x0000010000037802 */ /* 0x000fe20000000f00 */
[----:B------:R-:W-:-:S02]  /*01b0*/  VIADD R8, R0, 0x180 ;  /* 0x0000018000087836 */ /* 0x000fc40000000000 */
[CCC-:B------:R-:W-:Y:S01]  /*01c0*/  IMAD R23, R0.reuse, R27.reuse, R26.reuse ;  /* 0x0000001b00177224 */ /* 0x1c0fe200078e021a */
[----:B------:R-:W-:Y:S01]  /*01d0*/  IADD3 R0, PT, PT, R0, 0x1c0, RZ ;  /* 0x000001c000007810 */ /* 0x000fe20007ffe0ff */
[----:B------:R-:W-:Y:S02]  /*01e0*/  IMAD.X R2, RZ, RZ, RZ, P0 ;  /* 0x000000ffff027224 */ /* 0x000fe400000e06ff */
[-CC-:B------:R-:W-:Y:S01]  /*01f0*/  IMAD R21, R21, R27.reuse, R26.reuse ;  /* 0x0000001b15157224 */ /* 0x180fe200078e021a */
[----:B0-----:R-:W-:Y:S01]  /*0200*/  LEA R6, P0, R29, UR4, 0x2 ;  /* 0x000000041d067c11 */ /* 0x001fe2000f8010ff */
[-CC-:B------:R-:W-:Y:S01]  /*0210*/  IMAD R7, R0, R27.reuse, R26.reuse ;  /* 0x0000001b00077224 */ /* 0x180fe200078e021a */
[----:B------:R-:W-:Y:S01]  /*0220*/  LEA.HI R0, R24, 0x1, RZ, 0x1a ;  /* 0x0000000118007811 */ /* 0x000fe200078fd0ff */
[-C--:B------:R-:W-:Y:S01]  /*0230*/  IMAD R19, R19, R27.reuse, R26 ;  /* 0x0000001b13137224 */ /* 0x080fe200078e021a */
[----:B------:R-:W-:Y:S01]  /*0240*/  LEA.HI.X R29, R29, UR5, R2, 0x2, P0 ;  /* 0x000000051d1d7c11 */ /* 0x000fe200080f1402 */
[-CC-:B------:R-:W-:Y:S01]  /*0250*/  IMAD R11, R11, R27.reuse, R26.reuse ;  /* 0x0000001b0b0b7224 */ /* 0x180fe200078e021a */
[----:B------:R-:W-:Y:S01]  /*0260*/  LOP3.LUT R0, R0, 0x7fffff8, RZ, 0xc0, !PT ;  /* 0x07fffff800007812 */ /* 0x000fe200078ec0ff */
[-CC-:B------:R-:W-:Y:S01]  /*0270*/  IMAD R10, R10, R27.reuse, R26.reuse ;  /* 0x0000001b0a0a7224 */ /* 0x180fe200078e021a */
[----:B------:R-:W-:Y:S01]  /*0280*/  IADD3 R6, P1, PT, R6, 0x400, RZ ;  /* 0x0000040006067810 */ /* 0x000fe20007f3e0ff */
[-CC-:B------:R-:W-:Y:S01]  /*0290*/  IMAD R9, R9, R27.reuse, R26.reuse ;  /* 0x0000001b09097224 */ /* 0x180fe200078e021a */
[----:B-1----:R-:W-:Y:S01]  /*02a0*/  ISETP.GE.AND P0, PT, R26, UR8, PT ;  /* 0x000000081a007c0c */ /* 0x002fe2000bf06270 */
[----:B------:R-:W-:Y:S01]  /*02b0*/  IMAD R8, R8, R27, R26 ;  /* 0x0000001b08087224 */ /* 0x000fe200078e021a */
[----:B------:R-:W-:Y:S01]  /*02c0*/  IADD3.X R29, PT, PT, RZ, R29, RZ, P1, !PT ;  /* 0x0000001dff1d7210 */ /* 0x000fe20000ffe4ff */
[--C-:B------:R-:W-:Y:S01]  /*02d0*/  IMAD.IADD R4, R22, 0x1, R25.reuse ;  /* 0x0000000116047824 */ /* 0x100fe200078e0219 */
[----:B------:R-:W0:Y:S01]  /*02e0*/  LDCU UR4, c[0x0][0x384] ;  /* 0x00007080ff0477ac */ /* 0x000e220008000800 */
[----:B------:R-:W-:-:S02]  /*02f0*/  IMAD.MOV.U32 R2, RZ, RZ, R25 ;  /* 0x000000ffff027224 */ /* 0x000fc400078e0019 */
[----:B------:R-:W-:-:S07]  /*0300*/  IMAD.MOV R0, RZ, RZ, -R0 ;  /* 0x000000ffff007224 */ /* 0x000fce00078e0a00 */
.L_x_1:
[----:B0-----:R-:W-:Y:S01]  /*0310*/  ISETP.GE.OR P1, PT, R2, UR4, P0 ;  /* 0x0000000402007c0c */ /* 0x001fe20008726670 */
[----:B-1----:R-:W-:-:S12]  /*0320*/  IMAD.MOV.U32 R28, RZ, RZ, RZ ;  /* 0x000000ffff1c7224 */ /* 0x002fd800078e00ff */
[----:B------:R-:W0:Y:S02]  /*0330*/  @!P1 LDC.64 R12, c[0x0][0x398] ;  /* 0x0000e600ff0c9b82 */ /* 0x000e240000000a00 */
[----:B0-----:R-:W-:-:S05]  /*0340*/  @!P1 IMAD.WIDE R12, R4, 0x4, R12 ;  /* 0x00000004040c9825 */ /* 0x001fca00078e020c */
[----:B------:R0:W2:Y:S01]  /*0350*/  @!P1 LDG.E R28, desc[UR6][R12.64] ;  /* 0x000000060c1c9981 */ /* 0x0000a2000c1e1900 */
[----:B------:R-:W-:Y:S01]  /*0360*/  VIADD R16, R2, 0x40 ;  /* 0x0000004002107836 */ /* 0x000fe20000000000 */
[----:B------:R-:W-:-:S04]  /*0370*/  MOV R27, RZ ;  /* 0x000000ff001b7202 */ /* 0x000fc80000000f00 */
[----:B------:R-:W-:Y:S01]  /*0380*/  ISETP.GE.OR P1, PT, R16, UR4, P0 ;  /* 0x0000000410007c0c */ /* 0x000fe20008726670 */
[----:B0-----:R-:W0:-:S12]  /*0390*/  LDC.64 R12, c[0x0][0x390] ;  /* 0x0000e400ff0c7b82 */ /* 0x001e180000000a00 */
[----:B------:R-:W1:Y:S01]  /*03a0*/  @!P1 LDC.64 R16, c[0x0][0x398] ;  /* 0x0000e600ff109b82 */ /* 0x000e620000000a00 */
[----:B0-----:R-:W-:-:S04]  /*03b0*/  IMAD.WIDE.U32 R14, R5, 0x4, R12 ;  /* 0x00000004050e7825 */ /* 0x001fc800078e000c */
[----:B-1----:R-:W-:Y:S01]  /*03c0*/  @!P1 IMAD.WIDE R16, R4, 0x4, R16 ;  /* 0x0000000404109825 */ /* 0x002fe200078e0210 */
[----:B--2---:R0:W-:Y:S03]  /*03d0*/  STG.E desc[UR6][R14.64], R28 ;  /* 0x0000001c0e007986 */ /* 0x0041e6000c101906 */
[----:B0-----:R-:W-:-:S05]  /*03e0*/  IMAD.WIDE.U32 R14, R23, 0x4, R12 ;  /* 0x00000004170e7825 */ /* 0x001fca00078e000c */
[----:B------:R0:W-:Y:S04]  /*03f0*/  STG.E desc[UR6][R14.64], R28 ;  /* 0x0000001c0e007986 */ /* 0x0001e8000c101906 */
[----:B------:R1:W2:Y:S01]  /*0400*/  @!P1 LDG.E R27, desc[UR6][R16.64+0x100] ;  /* 0x00010006101b9981 */ /* 0x0002a2000c1e1900 */
[----:B0-----:R-:W-:-:S04]  /*0410*/  IMAD.WIDE.U32 R14, R21, 0x4, R12 ;  /* 0x00000004150e7825 */ /* 0x001fc800078e000c */
[----:B-1----:R-:W-:Y:S01]  /*0420*/  IMAD.MOV.U32 R16, RZ, RZ, R6 ;  /* 0x000000ffff107224 */ /* 0x002fe200078e0006 */
[----:B------:R-:W-:Y:S01]  /*0430*/  IADD3 R6, PT, PT, R2, 0x80, RZ ;  /* 0x0000008002067810 */ /* 0x000fe20007ffe0ff */
[----:B------:R-:W-:-:S03]  /*0440*/  IMAD.MOV.U32 R17, RZ, RZ, R29 ;  /* 0x000000ffff117224 */ /* 0x000fc600078e001d */
[----:B------:R-:W-:Y:S01]  /*0450*/  ISETP.GE.OR P1, PT, R6, UR4, P0 ;  /* 0x0000000406007c0c */ /* 0x000fe20008726670 */
[----:B------:R-:W-:-:S12]  /*0460*/  IMAD.MOV.U32 R6, RZ, RZ, RZ ;  /* 0x000000ffff067224 */ /* 0x000fd800078e00ff */
[----:B------:R-:W0:Y:S02]  /*0470*/  @!P1 LDC.64 R28, c[0x0][0x398] ;  /* 0x0000e600ff1c9b82 */ /* 0x000e240000000a00 */
[----:B0-----:R-:W-:Y:S01]  /*0480*/  @!P1 IMAD.WIDE R28, R4, 0x4, R28 ;  /* 0x00000004041c9825 */ /* 0x001fe200078e021c */
[----:B--2---:R-:W-:Y:S04]  /*0490*/  STG.E desc[UR6][R16.64+-0x300], R27 ;  /* 0xfffd001b10007986 */ /* 0x004fe8000c101906 */
[----:B------:R0:W-:Y:S04]  /*04a0*/  STG.E desc[UR6][R14.64], R27 ;  /* 0x0000001b0e007986 */ /* 0x0001e8000c101906 */
[----:B------:R1:W2:Y:S01]  /*04b0*/  @!P1 LDG.E R6, desc[UR6][R28.64+0x200] ;  /* 0x000200061c069981 */ /* 0x0002a2000c1e1900 */
[----:B0-----:R-:W-:Y:S01]  /*04c0*/  IADD3 R14, PT, PT, R2, 0xc0, RZ ;  /* 0x000000c0020e7810 */ /* 0x001fe20007ffe0ff */
[----:B------:R-:W-:-:S02]  /*04d0*/  IMAD.MOV.U32 R27, RZ, RZ, RZ ;  /* 0x000000ffff1b7224 */ /* 0x000fc400078e00ff */
[----:B-1----:R-:W-:Y:S01]  /*04e0*/  IMAD.WIDE.U32 R28, R19, 0x4, R12 ;  /* 0x00000004131c7825 */ /* 0x002fe200078e000c */
[----:B------:R-:W-:-:S13]  /*04f0*/  ISETP.GE.OR P1, PT, R14, UR4, P0 ;  /* 0x000000040e007c0c */ /* 0x000fda0008726670 */
[----:B------:R-:W0:Y:S02]  /*0500*/  @!P1 LDC.64 R14, c[0x0][0x398] ;  /* 0x0000e600ff0e9b82 */ /* 0x000e240000000a00 */
[----:B0-----:R-:W-:Y:S01]  /*0510*/  @!P1 IMAD.WIDE R14, R4, 0x4, R14 ;  /* 0x00000004040e9825 */ /* 0x001fe200078e020e */
[----:B--2---:R-:W-:Y:S04]  /*0520*/  STG.E desc[UR6][R16.64+-0x200], R6 ;  /* 0xfffe000610007986 */ /* 0x004fe8000c101906 */
[----:B------:R0:W-:Y:S04]  /*0530*/  STG.E desc[UR6][R28.64], R6 ;  /* 0x000000061c007986 */ /* 0x0001e8000c101906 */
[----:B------:R1:W2:Y:S01]  /*0540*/  @!P1 LDG.E R27, desc[UR6][R14.64+0x300] ;  /* 0x000300060e1b9981 */ /* 0x0002a2000c1e1900 */
[----:B0-----:R-:W-:Y:S01]  /*0550*/  IADD3 R6, PT, PT, R2, 0x100, RZ ;  /* 0x0000010002067810 */ /* 0x001fe20007ffe0ff */
[----:B-1----:R-:W-:-:S03]  /*0560*/  IMAD.WIDE.U32 R14, R11, 0x4, R12 ;  /* 0x000000040b0e7825 */ /* 0x002fc600078e000c */
        /* <DEDUP_REMOVED lines=26> */
[----:B------:R-:W0:Y:S01]  /*0710*/  LDC R27, c[0x0][0x388] ;  /* 0x0000e200ff1b7b82 */ /* 0x000e220000000800 */
[----:B-1----:R-:W-:-:S02]  /*0720*/  IMAD.WIDE.U32 R28, R8, 0x4, R12 ;  /* 0x00000004081c7825 */ /* 0x002fc400078e000c */
[----:B------:R-:W-:-:S13]  /*0730*/  ISETP.GE.OR P1, PT, R14, UR4, P0 ;  /* 0x000000040e007c0c */ /* 0x000fda0008726670 */
[----:B------:R-:W1:Y:S02]  /*0740*/  @!P1 LDC.64 R14, c[0x0][0x398] ;  /* 0x0000e600ff0e9b82 */ /* 0x000e640000000a00 */
[----:B-1----:R-:W-:Y:S01]  /*0750*/  @!P1 IMAD.WIDE R14, R4, 0x4, R14 ;  /* 0x00000004040e9825 */ /* 0x002fe200078e020e */
[----:B--2---:R-:W-:Y:S04]  /*0760*/  STG.E desc[UR6][R16.64+0x200], R6 ;  /* 0x0002000610007986 */ /* 0x004fe8000c101906 */
[----:B------:R1:W-:Y:S02]  /*0770*/  STG.E desc[UR6][R28.64], R6 ;  /* 0x000000061c007986 */ /* 0x0003e4000c101906 */
[----:B-1----:R-:W-:-:S06]  /*0780*/  IMAD.MOV.U32 R28, RZ, RZ, RZ ;  /* 0x000000ffff1c7224 */ /* 0x002fcc00078e00ff */
[----:B------:R-:W2:Y:S01]  /*0790*/  @!P1 LDG.E R28, desc[UR6][R14.64+0x700] ;  /* 0x000700060e1c9981 */ /* 0x000ea2000c1e1900 */
[----:B------:R-:W-:Y:S01]  /*07a0*/  IMAD.WIDE.U32 R12, R7, 0x4, R12 ;  /* 0x00000004070c7825 */ /* 0x000fe200078e000c */
[----:B------:R-:W-:Y:S02]  /*07b0*/  IADD3 R6, P1, PT, R16, 0x800, RZ ;  /* 0x0000080010067810 */ /* 0x000fe40007f3e0ff */
[----:B------:R-:W-:Y:S01]  /*07c0*/  IADD3 R0, PT, PT, R0, 0x8, RZ ;  /* 0x0000000800007810 */ /* 0x000fe20007ffe0ff */
[----:B------:R-:W-:Y:S01]  /*07d0*/  VIADD R2, R2, 0x200 ;  /* 0x0000020002027836 */ /* 0x000fe20000000000 */
[----:B------:R-:W-:Y:S01]  /*07e0*/  IADD3 R3, PT, PT, R3, 0x200, RZ ;  /* 0x0000020003037810 */ /* 0x000fe20007ffe0ff */
[----:B------:R-:W-:Y:S01]  /*07f0*/  IMAD.X R29, RZ, RZ, R17, P1 ;  /* 0x000000ffff1d7224 */ /* 0x000fe200008e0611 */
[----:B------:R-:W-:Y:S01]  /*0800*/  ISETP.NE.AND P1, PT, R0, RZ, PT ;  /* 0x000000ff0000720c */ /* 0x000fe20003f25270 */
[----:B0-----:R-:W-:Y:S01]  /*0810*/  IMAD R23, R27, 0x200, R23 ;  /* 0x000002001b177824 */ /* 0x001fe200078e0217 */
[----:B------:R-:W-:Y:S01]  /*0820*/  IADD3 R5, PT, PT, R5, 0x200, RZ ;  /* 0x0000020005057810 */ /* 0x000fe20007ffe0ff */
[C---:B------:R-:W-:Y:S01]  /*0830*/  IMAD R19, R27.reuse, 0x200, R19 ;  /* 0x000002001b137824 */ /* 0x040fe200078e0213 */
[C---:B------:R-:W-:Y:S01]  /*0840*/  LEA R21, R27.reuse, R21, 0x9 ;  /* 0x000000151b157211 */ /* 0x040fe200078e48ff */
[C---:B------:R-:W-:Y:S01]  /*0850*/  IMAD R10, R27.reuse, 0x200, R10 ;  /* 0x000002001b0a7824 */ /* 0x040fe200078e020a */
[C---:B------:R-:W-:Y:S01]  /*0860*/  LEA R11, R27.reuse, R11, 0x9 ;  /* 0x0000000b1b0b7211 */ /* 0x040fe200078e48ff */
[C---:B------:R-:W-:Y:S01]  /*0870*/  IMAD R8, R27.reuse, 0x200, R8 ;  /* 0x000002001b087824 */ /* 0x040fe200078e0208 */
[C---:B------:R-:W-:Y:S01]  /*0880*/  LEA R9, R27.reuse, R9, 0x9 ;  /* 0x000000091b097211 */ /* 0x040fe200078e48ff */
[----:B------:R-:W-:Y:S01]  /*0890*/  VIADD R4, R4, 0x200 ;  /* 0x0000020004047836 */ /* 0x000fe20000000000 */
[----:B------:R-:W-:Y:S01]  /*08a0*/  LEA R7, R27, R7, 0x9 ;  /* 0x000000071b077211 */ /* 0x000fe200078e48ff */
[----:B--2---:R1:W-:Y:S04]  /*08b0*/  STG.E desc[UR6][R16.64+0x300], R28 ;  /* 0x0003001c10007986 */ /* 0x0043e8000c101906 */
[----:B------:R1:W-:Y:S01]  /*08c0*/  STG.E desc[UR6][R12.64], R28 ;  /* 0x0000001c0c007986 */ /* 0x0003e2000c101906 */
[----:B------:R-:W-:Y:S05]  /*08d0*/  @P1 BRA `(.L_x_1) ;  /* 0xfffffff8008c1947 */ /* 0x000fea000383ffff */
[----:B------:R-:W-:-:S07]  /*08e0*/  IADD3 R0, PT, PT, R3, -0x100, RZ ;  /* 0xffffff0003007810 */ /* 0x000fce0007ffe0ff */
.L_x_0:
[----:B-1----:R-:W-:-:S04]  /*08f0*/  LEA.HI R12, R24, 0x1, RZ, 0x1a ;  /* 0x00000001180c7811 */ /* 0x002fc800078fd0ff */
[----:B------:R-:W-:-:S13]  /*0900*/  LOP3.LUT P0, R2, R12, 0x7, RZ, 0xc0, !PT ;  /* 0x000000070c027812 */ /* 0x000fda000780c0ff */
[----:B------:R-:W-:Y:S05]  /*0910*/  @!P0 EXIT ;  /* 0x000000000000894d */ /* 0x000fea0003800000 */
[----:B------:R-:W-:-:S13]  /*0920*/  ISETP.GE.U32.AND P0, PT, R2, 0x4, PT ;  /* 0x000000040200780c */ /* 0x000fda0003f06070 */
[----:B------:R-:W-:Y:S05]  /*0930*/  @!P0 BRA `(.L_x_2) ;  /* 0x0000000000ec8947 */ /* 0x000fea0003800000 */
[----:B------:R-:W0:Y:S01]  /*0940*/  LDCU UR5, c[0x0][0x380] ;  /* 0x00007000ff0577ac */ /* 0x000e220008000800 */
[----:B------:R-:W-:Y:S02]  /*0950*/  IMAD.IADD R13, R0, 0x1, R25 ;  /* 0x00000001000d7824 */ /* 0x000fe400078e0219 */
[----:B------:R-:W-:Y:S01]  /*0960*/  IMAD.MOV.U32 R15, RZ, RZ, RZ ;  /* 0x000000ffff0f7224 */ /* 0x000fe200078e00ff */
[----:B------:R-:W1:Y:S02]  /*0970*/  LDCU.64 UR8, c[0x0][0x398] ;  /* 0x00007300ff0877ac */ /* 0x000e640008000a00 */
[----:B------:R-:W-:-:S04]  /*0980*/  ISETP.GE.AND P0, PT, R13, UR4, PT ;  /* 0x000000040d007c0c */ /* 0x000fc8000bf06270 */
[----:B0-----:R-:W-:-:S13]  /*0990*/  ISETP.GE.OR P0, PT, R26, UR5, P0 ;  /* 0x000000051a007c0c */ /* 0x001fda0008706670 */
[----:B------:R-:W0:Y:S01]  /*09a0*/  @!P0 LDC.64 R2, c[0x0][0x398] ;  /* 0x0000e600ff028b82 */ /* 0x000e220000000a00 */
[----:B------:R-:W-:-:S05]  /*09b0*/  @!P0 IADD3 R5, PT, PT, R22, R13, RZ ;  /* 0x0000000d16058210 */ /* 0x000fca0007ffe0ff */
[----:B0-----:R-:W-:Y:S02]  /*09c0*/  @!P0 IMAD.WIDE R2, R5, 0x4, R2 ;  /* 0x0000000405028825 */ /* 0x001fe400078e0202 */
[----:B------:R-:W0:Y:S03]  /*09d0*/  LDC.64 R4, c[0x0][0x390] ;  /* 0x0000e400ff047b82 */ /* 0x000e260000000a00 */
[----:B------:R1:W2:Y:S01]  /*09e0*/  @!P0 LDG.E R15, desc[UR6][R2.64] ;  /* 0x00000006020f8981 */ /* 0x0002a2000c1e1900 */
[----:B------:R-:W-:Y:S01]  /*09f0*/  IADD3 R7, PT, PT, R13, 0x40, RZ ;  /* 0x000000400d077810 */ /* 0x000fe20007ffe0ff */
[----:B------:R-:W-:Y:S01]  /*0a00*/  IMAD.IADD R9, R20, 0x1, R13 ;  /* 0x0000000114097824 */ /* 0x000fe200078e020d */
[----:B------:R-:W-:Y:S02]  /*0a10*/  SHF.R.S32.HI R6, RZ, 0x1f, R0 ;  /* 0x0000001fff067819 */ /* 0x000fe40000011400 */
[----:B------:R-:W-:-:S02]  /*0a20*/  SHF.R.S32.HI R11, RZ, 0x1f, R22 ;  /* 0x0000001fff0b7819 */ /* 0x000fc40000011416 */
[----:B------:R-:W-:Y:S02]  /*0a30*/  IADD3 R14, P1, P2, R22, R0, R25 ;  /* 0x00000000160e7210 */ /* 0x000fe40007a3e019 */
[----:B------:R-:W-:Y:S02]  /*0a40*/  ISETP.GE.AND P0, PT, R7, UR4, PT ;  /* 0x0000000407007c0c */ /* 0x000fe4000bf06270 */
[----:B------:R-:W-:Y:S01]  /*0a50*/  IADD3.X R17, PT, PT, R11, R6, RZ, P1, P2 ;  /* 0x000000060b117210 */ /* 0x000fe20000fe44ff */
[----:B------:R-:W-:Y:S01]  /*0a60*/  IMAD R11, R13, R27, R18 ;  /* 0x0000001b0d0b7224 */ /* 0x000fe200078e0212 */
[----:B-1----:R-:W-:Y:S02]  /*0a70*/  LEA R2, P1, R14, UR8, 0x2 ;  /* 0x000000080e027c11 */ /* 0x002fe4000f8210ff */
[----:B------:R-:W-:Y:S02]  /*0a80*/  ISETP.GE.OR P0, PT, R26, UR5, P0 ;  /* 0x000000051a007c0c */ /* 0x000fe40008706670 */
[----:B------:R-:W-:Y:S01]  /*0a90*/  LEA.HI.X R3, R14, UR9, R17, 0x2, P1 ;  /* 0x000000090e037c11 */ /* 0x000fe200088f1411 */
[----:B------:R-:W-:Y:S01]  /*0aa0*/  HFMA2 R17, -RZ, RZ, 0, 0 ;  /* 0x00000000ff117431 */ /* 0x000fe200000001ff */
[----:B------:R-:W1:Y:S01]  /*0ab0*/  LDCU.64 UR8, c[0x0][0x390] ;  /* 0x00007200ff0877ac */ /* 0x000e620008000a00 */
[----:B0-----:R-:W-:-:S04]  /*0ac0*/  IMAD.WIDE.U32 R8, R9, 0x4, R4 ;  /* 0x0000000409087825 */ /* 0x001fc800078e0004 */
[----:B------:R-:W-:Y:S01]  /*0ad0*/  IMAD.WIDE.U32 R10, R11, 0x4, R4 ;  /* 0x000000040b0a7825 */ /* 0x000fe200078e0004 */
[----:B--2---:R0:W-:Y:S04]  /*0ae0*/  STG.E desc[UR6][R8.64], R15 ;  /* 0x0000000f08007986 */ /* 0x0041e8000c101906 */
[----:B------:R2:W-:Y:S04]  /*0af0*/  STG.E desc[UR6][R10.64], R15 ;  /* 0x0000000f0a007986 */ /* 0x0005e8000c101906 */
[----:B------:R-:W3:Y:S01]  /*0b00*/  @!P0 LDG.E R17, desc[UR6][R2.64+0x100] ;  /* 0x0001000602118981 */ /* 0x000ee2000c1e1900 */
[----:B------:R-:W-:Y:S01]  /*0b10*/  VIADD R16, R13, 0x80 ;  /* 0x000000800d107836 */ /* 0x000fe20000000000 */
[----:B------:R-:W-:Y:S01]  /*0b20*/  IADD3 R14, P1, P2, R20, R0, R25 ;  /* 0x00000000140e7210 */ /* 0x000fe20007a3e019 */
[----:B------:R-:W-:-:S03]  /*0b30*/  IMAD R19, R7, R27, R18 ;  /* 0x0000001b07137224 */ /* 0x000fc600078e0212 */
[----:B------:R-:W-:Y:S01]  /*0b40*/  ISETP.GE.AND P0, PT, R16, UR4, PT ;  /* 0x0000000410007c0c */ /* 0x000fe2000bf06270 */
[----:B0-----:R-:W-:Y:S01]  /*0b50*/  IMAD.WIDE.U32 R8, R19, 0x4, R4 ;  /* 0x0000000413087825 */ /* 0x001fe200078e0004 */
[----:B------:R-:W-:Y:S02]  /*0b60*/  IADD3.X R21, PT, PT, RZ, RZ, RZ, P1, P2 ;  /* 0x000000ffff157210 */ /* 0x000fe40000fe44ff */
[----:B------:R-:W-:Y:S02]  /*0b70*/  ISETP.GE.OR P0, PT, R26, UR5, P0 ;  /* 0x000000051a007c0c */ /* 0x000fe40008706670 */
[C---:B-1----:R-:W-:Y:S02]  /*0b80*/  LEA R6, P1, R14.reuse, UR8, 0x2 ;  /* 0x000000080e067c11 */ /* 0x042fe4000f8210ff */
[----:B--2---:R-:W-:Y:S02]  /*0b90*/  MOV R15, RZ ;  /* 0x000000ff000f7202 */ /* 0x004fe40000000f00 */
[----:B------:R-:W-:-:S05]  /*0ba0*/  LEA.HI.X R7, R14, UR9, R21, 0x2, P1 ;  /* 0x000000090e077c11 */ /* 0x000fca00088f1415 */
[----:B---3--:R-:W-:Y:S04]  /*0bb0*/  STG.E desc[UR6][R6.64+0x100], R17 ;  /* 0x0001001106007986 */ /* 0x008fe8000c101906 */
[----:B------:R0:W-:Y:S04]  /*0bc0*/  STG.E desc[UR6][R8.64], R17 ;  /* 0x0000001108007986 */ /* 0x0001e8000c101906 */
[----:B------:R-:W2:Y:S01]  /*0bd0*/  @!P0 LDG.E R15, desc[UR6][R2.64+0x200] ;  /* 0x00020006020f8981 */ /* 0x000ea2000c1e1900 */
[----:B------:R-:W-:Y:S01]  /*0be0*/  IMAD R11, R16, R27, R18 ;  /* 0x0000001b100b7224 */ /* 0x000fe200078e0212 */
[----:B------:R-:W-:Y:S01]  /*0bf0*/  BSSY.RECONVERGENT B0, `(.L_x_3) ;  /* 0x000000c000007945 */ /* 0x000fe20003800200 */
[----:B------:R-:W-:-:S02]  /*0c00*/  VIADD R13, R13, 0xc0 ;  /* 0x000000c00d0d7836 */ /* 0x000fc40000000000 */
[----:B------:R-:W-:-:S03]  /*0c10*/  IMAD.WIDE.U32 R10, R11, 0x4, R4 ;  /* 0x000000040b0a7825 */ /* 0x000fc600078e0004 */
[C---:B------:R-:W-:Y:S01]  /*0c20*/  ISETP.GE.AND P0, PT, R13.reuse, UR4, PT ;  /* 0x000000040d007c0c */ /* 0x040fe2000bf06270 */
[----:B------:R-:W-:Y:S02]  /*0c30*/  IMAD R13, R13, R27, R18 ;  /* 0x0000001b0d0d7224 */ /* 0x000fe400078e0212 */
[----:B0-----:R-:W-:Y:S01]  /*0c40*/  HFMA2 R9, -RZ, RZ, 0, 0 ;  /* 0x00000000ff097431 */ /* 0x001fe200000001ff */
[----:B------:R-:W-:Y:S01]  /*0c50*/  ISETP.GE.OR P0, PT, R26, UR5, P0 ;  /* 0x000000051a007c0c */ /* 0x000fe20008706670 */
[----:B------:R-:W-:Y:S01]  /*0c60*/  IMAD.WIDE.U32 R4, R13, 0x4, R4 ;  /* 0x000000040d047825 */ /* 0x000fe200078e0004 */
[----:B--2---:R0:W-:Y:S04]  /*0c70*/  STG.E desc[UR6][R6.64+0x200], R15 ;  /* 0x0002000f06007986 */ /* 0x0041e8000c101906 */
[----:B------:R0:W-:Y:S07]  /*0c80*/  STG.E desc[UR6][R10.64], R15 ;  /* 0x0000000f0a007986 */ /* 0x0001ee000c101906 */
[----:B------:R-:W-:Y:S05]  /*0c90*/  @P0 BRA `(.L_x_4) ;  /* 0x0000000000040947 */ /* 0x000fea0003800000 */
[----:B------:R1:W5:Y:S02]  /*0ca0*/  LDG.E R9, desc[UR6][R2.64+0x300] ;  /* 0x0003000602097981 */ /* 0x000364000c1e1900 */
.L_x_4:
[----:B------:R-:W-:Y:S05]  /*0cb0*/  BSYNC.RECONVERGENT B0 ;  /* 0x0000000000007941 */ /* 0x000fea0003800200 */
.L_x_3:
[----:B-----5:R2:W-:Y:S01]  /*0cc0*/  STG.E desc[UR6][R6.64+0x300], R9 ;  /* 0x0003000906007986 */ /* 0x0205e2000c101906 */
[----:B------:R-:W-:-:S03]  /*0cd0*/  VIADD R0, R0, 0x100 ;  /* 0x0000010000007836 */ /* 0x000fc60000000000 */
[----:B------:R2:W-:Y:S04]  /*0ce0*/  STG.E desc[UR6][R4.64], R9 ;  /* 0x0000000904007986 */ /* 0x0005e8000c101906 */
.L_x_2:
[----:B------:R-:W-:-:S13]  /*0cf0*/  LOP3.LUT P0, R12, R12, 0x3, RZ, 0xc0, !PT ;  /* 0x000000030c0c7812 */ /* 0x000fda000780c0ff */
[----:B------:R-:W-:Y:S05]  /*0d00*/  @!P0 EXIT ;  /* 0x000000000000894d */ /* 0x000fea0003800000 */
[----:B------:R-:W-:Y:S02]  /*0d10*/  ISETP.NE.AND P0, PT, R12, 0x1, PT ;  /* 0x000000010c00780c */ /* 0x000fe40003f05270 */
[----:B------:R-:W-:-:S11]  /*0d20*/  LOP3.LUT P1, RZ, R24, 0x40, RZ, 0xc0, !PT ;  /* 0x0000004018ff7812 */ /* 0x000fd6000782c0ff */
[----:B------:R-:W-:Y:S05]  /*0d30*/  @!P0 BRA `(.L_x_5) ;  /* 0x0000000000988947 */ /* 0x000fea0003800000 */
[----:B------:R-:W3:Y:S01]  /*0d40*/  LDCU UR5, c[0x0][0x380] ;  /* 0x00007000ff0577ac */ /* 0x000ee20008000800 */
[----:B------:R-:W-:Y:S02]  /*0d50*/  IADD3 R13, PT, PT, R0, R25, RZ ;  /* 0x00000019000d7210 */ /* 0x000fe40007ffe0ff */
[----:B0-----:R-:W-:Y:S01]  /*0d60*/  MOV R11, RZ ;  /* 0x000000ff000b7202 */ /* 0x001fe20000000f00 */
[----:B------:R-:W0:Y:S01]  /*0d70*/  LDCU.64 UR8, c[0x0][0x390] ;  /* 0x00007200ff0877ac */ /* 0x000e220008000a00 */
[----:B------:R-:W-:-:S04]  /*0d80*/  ISETP.GE.AND P0, PT, R13, UR4, PT ;  /* 0x000000040d007c0c */ /* 0x000fc8000bf06270 */
[----:B---3--:R-:W-:-:S13]  /*0d90*/  ISETP.GE.OR P0, PT, R26, UR5, P0 ;  /* 0x000000051a007c0c */ /* 0x008fda0008706670 */
[----:B--2---:R-:W2:Y:S01]  /*0da0*/  @!P0 LDC.64 R6, c[0x0][0x398] ;  /* 0x0000e600ff068b82 */ /* 0x004ea20000000a00 */
[----:B-1----:R-:W-:-:S04]  /*0db0*/  @!P0 IMAD.IADD R3, R22, 0x1, R13 ;  /* 0x0000000116038824 */ /* 0x002fc800078e020d */
[----:B--2---:R-:W-:-:S03]  /*0dc0*/  @!P0 IMAD.WIDE R6, R3, 0x4, R6 ;  /* 0x0000000403068825 */ /* 0x004fc600078e0206 */
[----:B------:R-:W1:Y:S02]  /*0dd0*/  LDC.64 R2, c[0x0][0x390] ;  /* 0x0000e400ff027b82 */ /* 0x000e640000000a00 */
[----:B------:R1:W2:Y:S01]  /*0de0*/  @!P0 LDG.E R11, desc[UR6][R6.64] ;  /* 0x00000006060b8981 */ /* 0x0002a2000c1e1900 */
[C---:B------:R-:W-:Y:S01]  /*0df0*/  VIADD R10, R13.reuse, 0x40 ;  /* 0x000000400d0a7836 */ /* 0x040fe20000000000 */
[----:B------:R-:W-:Y:S01]  /*0e00*/  IADD3 R9, PT, PT, R20, R13, RZ ;  /* 0x0000000d14097210 */ /* 0x000fe20007ffe0ff */
[----:B------:R-:W-:-:S03]  /*0e10*/  IMAD R13, R13, R27, R18 ;  /* 0x0000001b0d0d7224 */ /* 0x000fc600078e0212 */
[----:B------:R-:W-:-:S04]  /*0e20*/  ISETP.GE.AND P0, PT, R10, UR4, PT ;  /* 0x000000040a007c0c */ /* 0x000fc8000bf06270 */
[----:B------:R-:W-:Y:S01]  /*0e30*/  ISETP.GE.OR P0, PT, R26, UR5, P0 ;  /* 0x000000051a007c0c */ /* 0x000fe20008706670 */
[----:B-1----:R-:W-:-:S12]  /*0e40*/  IMAD.WIDE.U32 R6, R9, 0x4, R2 ;  /* 0x0000000409067825 */ /* 0x002fd800078e0002 */
[----:B------:R-:W1:Y:S01]  /*0e50*/  @!P0 LDC.64 R4, c[0x0][0x398] ;  /* 0x0000e600ff048b82 */ /* 0x000e620000000a00 */
[----:B------:R-:W-:Y:S02]  /*0e60*/  @!P0 SHF.R.S32.HI R8, RZ, 0x1f, R22 ;  /* 0x0000001fff088819 */ /* 0x000fe40000011416 */
[----:B------:R-:W-:Y:S02]  /*0e70*/  @!P0 SHF.R.S32.HI R15, RZ, 0x1f, R0 ;  /* 0x0000001fff0f8819 */ /* 0x000fe40000011400 */
[----:B------:R-:W-:-:S04]  /*0e80*/  @!P0 IADD3 R12, P2, P3, R22, R0, R25 ;  /* 0x00000000160c8210 */ /* 0x000fc80007b5e019 */
[----:B------:R-:W-:Y:S01]  /*0e90*/  @!P0 IADD3.X R15, PT, PT, R8, R15, RZ, P2, P3 ;  /* 0x0000000f080f8210 */ /* 0x000fe200017e64ff */
[----:B------:R-:W-:Y:S01]  /*0ea0*/  IMAD.WIDE.U32 R8, R13, 0x4, R2 ;  /* 0x000000040d087825 */ /* 0x000fe200078e0002 */
[----:B-1----:R-:W-:-:S04]  /*0eb0*/  @!P0 LEA R4, P2, R12, R4, 0x2 ;  /* 0x000000040c048211 */ /* 0x002fc800078410ff */
[----:B------:R-:W-:Y:S01]  /*0ec0*/  @!P0 LEA.HI.X R5, R12, R5, R15, 0x2, P2 ;  /* 0x000000050c058211 */ /* 0x000fe200010f140f */
[----:B------:R-:W-:Y:S01]  /*0ed0*/  IMAD.MOV.U32 R15, RZ, RZ, RZ ;  /* 0x000000ffff0f7224 */ /* 0x000fe200078e00ff */
[----:B--2---:R3:W-:Y:S04]  /*0ee0*/  STG.E desc[UR6][R6.64], R11 ;  /* 0x0000000b06007986 */ /* 0x0047e8000c101906 */
[----:B------:R3:W-:Y:S04]  /*0ef0*/  STG.E desc[UR6][R8.64], R11 ;  /* 0x0000000b08007986 */ /* 0x0007e8000c101906 */
[----:B------:R-:W2:Y:S01]  /*0f00*/  @!P0 LDG.E R15, desc[UR6][R4.64+0x100] ;  /* 0x00010006040f8981 */ /* 0x000ea2000c1e1900 */
[----:B------:R-:W-:Y:S01]  /*0f10*/  IADD3 R13, P0, P2, R20, R0, R25 ;  /* 0x00000000140d7210 */ /* 0x000fe20007a1e019 */
[----:B------:R-:W-:Y:S01]  /*0f20*/  IMAD R17, R10, R27, R18 ;  /* 0x0000001b0a117224 */ /* 0x000fe200078e0212 */
[----:B------:R-:W-:-:S02]  /*0f30*/  IADD3 R0, PT, PT, R0, 0x80, RZ ;  /* 0x0000008000007810 */ /* 0x000fc40007ffe0ff */
[----:B------:R-:W-:Y:S01]  /*0f40*/  IADD3.X R14, PT, PT, RZ, RZ, RZ, P0, P2 ;  /* 0x000000ffff0e7210 */ /* 0x000fe200007e44ff */
[----:B------:R-:W-:Y:S01]  /*0f50*/  IMAD.WIDE.U32 R2, R17, 0x4, R2 ;  /* 0x0000000411027825 */ /* 0x000fe200078e0002 */
[----:B0-----:R-:W-:-:S04]  /*0f60*/  LEA R12, P0, R13, UR8, 0x2 ;  /* 0x000000080d0c7c11 */ /* 0x001fc8000f8010ff */
[----:B------:R-:W-:-:S05]  /*0f70*/  LEA.HI.X R13, R13, UR9, R14, 0x2, P0 ;  /* 0x000000090d0d7c11 */ /* 0x000fca00080f140e */
[----:B--2---:R3:W-:Y:S04]  /*0f80*/  STG.E desc[UR6][R12.64+0x100], R15 ;  /* 0x0001000f0c007986 */ /* 0x0047e8000c101906 */
[----:B------:R3:W-:Y:S02]  /*0f90*/  STG.E desc[UR6][R2.64], R15 ;  /* 0x0000000f02007986 */ /* 0x0007e4000c101906 */
.L_x_5:
[----:B------:R-:W-:Y:S05]  /*0fa0*/  @P1 EXIT ;  /* 0x000000000000194d */ /* 0x000fea0003800000 */
[----:B------:R-:W4:Y:S01]  /*0fb0*/  LDCU UR5, c[0x0][0x380] ;  /* 0x00007000ff0577ac */ /* 0x000f220008000800 */
[----:B------:R-:W-:Y:S01]  /*0fc0*/  IMAD.IADD R25, R0, 0x1, R25 ;  /* 0x0000000100197824 */ /* 0x000fe200078e0219 */
[----:B0-23--:R-:W0:Y:S01]  /*0fd0*/  LDC.64 R6, c[0x0][0x390] ;  /* 0x0000e400ff067b82 */ /* 0x00de220000000a00 */
[----:B------:R-:W-:-:S03]  /*0fe0*/  IMAD.MOV.U32 R9, RZ, RZ, RZ ;  /* 0x000000ffff097224 */ /* 0x000fc600078e00ff */
[----:B------:R-:W-:-:S04]  /*0ff0*/  ISETP.GE.AND P0, PT, R25, UR4, PT ;  /* 0x0000000419007c0c */ /* 0x000fc8000bf06270 */
[----:B----4-:R-:W-:-:S13]  /*1000*/  ISETP.GE.OR P0, PT, R26, UR5, P0 ;  /* 0x000000051a007c0c */ /* 0x010fda0008706670 */
[----:B-1----:R-:W1:Y:S01]  /*1010*/  @!P0 LDC.64 R2, c[0x0][0x398] ;  /* 0x0000e600ff028b82 */ /* 0x002e620000000a00 */
[----:B------:R-:W-:-:S05]  /*1020*/  @!P0 IADD3 R5, PT, PT, R22, R25, RZ ;  /* 0x0000001916058210 */ /* 0x000fca0007ffe0ff */
[----:B-1----:R-:W-:-:S05]  /*1030*/  @!P0 IMAD.WIDE R2, R5, 0x4, R2 ;  /* 0x0000000405028825 */ /* 0x002fca00078e0202 */
[----:B------:R-:W2:Y:S01]  /*1040*/  @!P0 LDG.E R9, desc[UR6][R2.64] ;  /* 0x0000000602098981 */ /* 0x000ea2000c1e1900 */
[----:B------:R-:W-:Y:S01]  /*1050*/  IADD3 R5, PT, PT, R20, R25, RZ ;  /* 0x0000001914057210 */ /* 0x000fe20007ffe0ff */
[----:B------:R-:W-:-:S04]  /*1060*/  IMAD R27, R25, R27, R18 ;  /* 0x0000001b191b7224 */ /* 0x000fc800078e0212 */
[----:B0-----:R-:W-:-:S04]  /*1070*/  IMAD.WIDE.U32 R4, R5, 0x4, R6 ;  /* 0x0000000405047825 */ /* 0x001fc800078e0006 */
[----:B------:R-:W-:Y:S01]  /*1080*/  IMAD.WIDE.U32 R6, R27, 0x4, R6 ;  /* 0x000000041b067825 */ /* 0x000fe200078e0006 */
[----:B--2---:R-:W-:Y:S04]  /*1090*/  STG.E desc[UR6][R4.64], R9 ;  /* 0x0000000904007986 */ /* 0x004fe8000c101906 */
[----:B------:R-:W-:Y:S01]  /*10a0*/  STG.E desc[UR6][R6.64], R9 ;  /* 0x0000000906007986 */ /* 0x000fe2000c101906 */
[----:B------:R-:W-:Y:S05]  /*10b0*/  EXIT ;  /* 0x000000000000794d */ /* 0x000fea0003800000 */
.L_x_6:
[----:B------:R-:W-:-:S00]  /*10c0*/  BRA `(.L_x_6) ;  /* 0xfffffffc00fc7947 */ /* 0x000fc0000383ffff */
[----:B------:R-:W-:-:S00]  /*10d0*/  NOP ;  /* 0x0000000000007918 */ /* 0x000fc00000000000 */
        /* <DEDUP_REMOVED lines=10> */
.L_x_10:


//--------------------- .text._Z8mykerneliiiiPfS_ --------------------------
	.section	.text._Z8mykerneliiiiPfS_,"ax",@progbits
	.align	128
        .global         _Z8mykerneliiiiPfS_
        .type           _Z8mykerneliiiiPfS_,@function
        .size           _Z8mykerneliiiiPfS_,(.L_x_11 - _Z8mykerneliiiiPfS_)
        .other          _Z8mykerneliiiiPfS_,@"STO_CUDA_ENTRY STV_DEFAULT"
_Z8mykerneliiiiPfS_:
.text._Z8mykerneliiiiPfS_:
[----:B------:R-:W-:Y:S01]  /*0000*/  LDC R1, c[0x0][0x37c] ;  /* 0x0000df00ff017b82 */ /* 0x000fe20000000800 */
[----:B------:R-:W0:Y:S07]  /*0010*/  S2R R4, SR_CTAID.X ;  /* 0x0000000000047919 */ /* 0x000e2e0000002500 */
[----:B------:R-:W1:Y:S01]  /*0020*/  LDC R32, c[0x0][0x380] ;  /* 0x0000e000ff207b82 */ /* 0x000e620000000800 */
[----:B------:R-:W2:Y:S01]  /*0030*/  LDCU UR4, c[0x0][0x388] ;  /* 0x00007100ff0477ac */ /* 0x000ea20008000800 */
[----:B------:R-:W-:Y:S01]  /*0040*/  CS2R R28, SRZ ;  /* 0x00000000001c7805 */ /* 0x000fe2000001ff00 */
[----:B------:R-:W3:Y:S01]  /*0050*/  S2R R5, SR_CTAID.Y ;  /* 0x0000000000057919 */ /* 0x000ee20000002600 */
[----:B------:R-:W-:-:S02]  /*0060*/  CS2R R26, SRZ ;  /* 0x00000000001a7805 */ /* 0x000fc4000001ff00 */
[----:B------:R-:W-:Y:S02]  /*0070*/  CS2R R24, SRZ ;  /* 0x0000000000187805 */ /* 0x000fe4000001ff00 */
[----:B------:R-:W-:Y:S01]  /*0080*/  CS2R R22, SRZ ;  /* 0x0000000000167805 */ /* 0x000fe2000001ff00 */
[----:B------:R-:W0:Y:S01]  /*0090*/  S2R R31, SR_TID.X ;  /* 0x00000000001f7919 */ /* 0x000e220000002100 */
[----:B------:R-:W-:Y:S02]  /*00a0*/  CS2R R20, SRZ ;  /* 0x0000000000147805 */ /* 0x000fe4000001ff00 */
[----:B------:R-:W-:Y:S02]  /*00b0*/  CS2R R18, SRZ ;  /* 0x0000000000127805 */ /* 0x000fe4000001ff00 */
[----:B------:R-:W-:Y:S01]  /*00c0*/  CS2R R16, SRZ ;  /* 0x0000000000107805 */ /* 0x000fe2000001ff00 */
[----:B------:R-:W3:Y:S01]  /*00d0*/  S2R R30, SR_TID.Y ;  /* 0x00000000001e7919 */ /* 0x000ee20000002200 */
[----:B------:R-:W-:-:S02]  /*00e0*/  CS2R R14, SRZ ;  /* 0x00000000000e7805 */ /* 0x000fc4000001ff00 */
[----:B------:R-:W-:Y:S02]  /*00f0*/  CS2R R12, SRZ ;  /* 0x00000000000c7805 */ /* 0x000fe4000001ff00 */
[----:B------:R-:W-:Y:S01]  /*0100*/  CS2R R10, SRZ ;  /* 0x00000000000a7805 */ /* 0x000fe2000001ff00 */
[----:B------:R-:W4:Y:S01]  /*0110*/  S2R R69, SR_TID.X ;  /* 0x0000000000457919 */ /* 0x000f220000002100 */
[----:B------:R-:W-:Y:S01]  /*0120*/  CS2R R8, SRZ ;  /* 0x0000000000087805 */ /* 0x000fe2000001ff00 */
[----:B------:R-:W-:Y:S01]  /*0130*/  IMAD.MOV.U32 R0, RZ, RZ, RZ ;  /* 0x000000ffff007224 */ /* 0x000fe200078e00ff */
[----:B------:R-:W-:Y:S01]  /*0140*/  CS2R R62, SRZ ;  /* 0x00000000003e7805 */ /* 0x000fe2000001ff00 */
[----:B------:R-:W1:Y:S01]  /*0150*/  S2R R50, SR_TID.Y ;  /* 0x0000000000327919 */ /* 0x000e620000002200 */
[----:B--2---:R-:W-:Y:S01]  /*0160*/  UISETP.GE.AND UP0, UPT, UR4, 0x1, UPT ;  /* 0x000000010400788c */ /* 0x004fe2000bf06270 */
[----:B------:R-:W-:Y:S01]  /*0170*/  IMAD.MOV.U32 R51, RZ, RZ, RZ ;  /* 0x000000ffff337224 */ /* 0x000fe200078e00ff */
[----:B------:R-:W-:Y:S01]  /*0180*/  CS2R R64, SRZ ;  /* 0x0000000000407805 */ /* 0x000fe2000001ff00 */
        /* <DEDUP_REMOVED lines=16> */
[----:B0-----:R-:W-:Y:S01]  /*0290*/  IMAD R31, R4, 0x40, R31 ;  /* 0x00000040041f7824 */ /* 0x001fe200078e021f */
[----:B------:R-:W0:Y:S01]  /*02a0*/  LDCU.64 UR6, c[0x0][0x358] ;  /* 0x00006b00ff0677ac */ /* 0x000e220008000a00 */
[----:B------:R-:W-:-:S02]  /*02b0*/  IMAD.MOV.U32 R77, RZ, RZ, RZ ;  /* 0x000000ffff4d7224 */ /* 0x000fc400078e00ff */
[----:B---3--:R-:W-:Y:S02]  /*02c0*/  IMAD R30, R5, 0x40, R30 ;  /* 0x00000040051e7824 */ /* 0x008fe400078e021e */
[----:B------:R-:W-:Y:S02]  /*02d0*/  IMAD.MOV.U32 R75, RZ, RZ, RZ ;  /* 0x000000ffff4b7224 */ /* 0x000fe400078e00ff */
[----:B------:R-:W-:Y:S01]  /*02e0*/  IMAD.MOV.U32 R73, RZ, RZ, RZ ;  /* 0x000000ffff497224 */ /* 0x000fe200078e00ff */
[----:B------:R-:W-:Y:S01]  /*02f0*/  VIMNMX R3, PT, PT, R30, R31, !PT ;  /* 0x0000001f1e037248 */ /* 0x000fe20007fe0100 */
[----:B------:R-:W-:Y:S02]  /*0300*/  IMAD.MOV.U32 R71, RZ, RZ, RZ ;  /* 0x000000ffff477224 */ /* 0x000fe400078e00ff */
[----:B------:R-:W-:Y:S01]  /*0310*/  IMAD.MOV.U32 R85, RZ, RZ, RZ ;  /* 0x000000ffff557224 */ /* 0x000fe200078e00ff */
[----:B-1----:R-:W-:Y:S01]  /*0320*/  ISETP.GE.AND P0, PT, R3, R32, PT ;  /* 0x000000200300720c */ /* 0x002fe20003f06270 */
[----:B------:R-:W-:-:S02]  /*0330*/  IMAD.MOV.U32 R93, RZ, RZ, RZ ;  /* 0x000000ffff5d7224 */ /* 0x000fc400078e00ff */
[----:B------:R-:W-:Y:S02]  /*0340*/  IMAD.MOV.U32 R91, RZ, RZ, RZ ;  /* 0x000000ffff5b7224 */ /* 0x000fe400078e00ff */
[----:B------:R-:W-:Y:S02]  /*0350*/  IMAD.MOV.U32 R89, RZ, RZ, RZ ;  /* 0x000000ffff597224 */ /* 0x000fe400078e00ff */
[----:B------:R-:W-:Y:S02]  /*0360*/  IMAD.MOV.U32 R87, RZ, RZ, RZ ;  /* 0x000000ffff577224 */ /* 0x000fe400078e00ff */
[----:B------:R-:W-:Y:S02]  /*0370*/  IMAD.MOV.U32 R68, RZ, RZ, RZ ;  /* 0x000000ffff447224 */ /* 0x000fe400078e00ff */
[----:B------:R-:W-:Y:S02]  /*0380*/  IMAD.MOV.U32 R33, RZ, RZ, RZ ;  /* 0x000000ffff217224 */ /* 0x000fe400078e00ff */
[----:B------:R-:W1:Y:S01]  /*0390*/  @!P0 LDC.64 R2, c[0x0][0x398] ;  /* 0x0000e600ff028b82 */ /* 0x000e620000000a00 */
[----:B------:R-:W-:-:S02]  /*03a0*/  VIADD R48, R30, 0x8 ;  /* 0x000000081e307836 */ /* 0x000fc40000000000 */
[----:B------:R-:W-:Y:S01]  /*03b0*/  IMAD.MOV.U32 R49, RZ, RZ, RZ ;  /* 0x000000ffff317224 */ /* 0x000fe200078e00ff */
[----:B0---4-:R-:W-:Y:S06]  /*03c0*/  BRA.U !UP0, `(.L_x_7) ;  /* 0x00000005087c7547 */ /* 0x011fec000b800000 */
[----:B------:R-:W-:Y:S01]  /*03d0*/  IMAD R50, R5, 0x40, R50 ;  /* 0x0000004005327824 */ /* 0x000fe200078e0232 */
[----:B------:R-:W-:Y:S01]  /*03e0*/  UIADD3 UR4, UPT, UPT, -UR4, URZ, URZ ;  /* 0x000000ff04047290 */ /* 0x000fe2000fffe1ff */
[----:B------:R-:W-:Y:S02]  /*03f0*/  IMAD R69, R4, 0x40, R69 ;  /* 0x0000004004457824 */ /* 0x000fe400078e0245 */
[----:B------:R-:W-:-:S09]  /*0400*/  IMAD.MOV.U32 R29, RZ, RZ, RZ ;  /* 0x000000ffff1d7224 */ /* 0x000fd200078e00ff */
.L_x_8:
[----:B------:R-:W0:Y:S08]  /*0410*/  LDC R52, c[0x0][0x38c] ;  /* 0x0000e300ff347b82 */ /* 0x000e300000000800 */
[----:B------:R-:W2:Y:S01]  /*0420*/  LDC.64 R6, c[0x0][0x390] ;  /* 0x0000e400ff067b82 */ /* 0x000ea20000000a00 */
[----:B0-----:R-:W-:-:S04]  /*0430*/  IMAD R5, R52, R52, RZ ;  /* 0x0000003434057224 */ /* 0x001fc800078e02ff */
[----:B--2---:R-:W-:-:S04]  /*0440*/  IMAD.WIDE.U32 R6, R5, 0x4, R6 ;  /* 0x0000000405067825 */ /* 0x004fc800078e0006 */
[----:B------:R-:W-:-:S04]  /*0450*/  IMAD.WIDE R4, R69, 0x4, R6 ;  /* 0x0000000445047825 */ /* 0x000fc800078e0206 */
[----:B------:R-:W-:Y:S01]  /*0460*/  IMAD.WIDE R6, R50, 0x4, R6 ;  /* 0x0000000432067825 */ /* 0x000fe200078e0206 */
[----:B------:R-:W2:Y:S04]  /*0470*/  LDG.E R54, desc[UR6][R4.64] ;  /* 0x0000000604367981 */ /* 0x000ea8000c1e1900 */
[----:B------:R-:W3:Y:S04]  /*0480*/  LDG.E R56, desc[UR6][R4.64+0x20] ;  /* 0x0000200604387981 */ /* 0x000ee8000c1e1900 */
[----:B------:R-:W4:Y:S04]  /*0490*/  LDG.E R58, desc[UR6][R4.64+0x40] ;  /* 0x00004006043a7981 */ /* 0x000f28000c1e1900 */
[----:B------:R-:W5:Y:S04]  /*04a0*/  LDG.E R60, desc[UR6][R4.64+0x60] ;  /* 0x00006006043c7981 */ /* 0x000f68000c1e1900 */
[----:B------:R-:W5:Y:S04]  /*04b0*/  LDG.E R70, desc[UR6][R4.64+0x80] ;  /* 0x0000800604467981 */ /* 0x000f68000c1e1900 */
[----:B------:R-:W5:Y:S04]  /*04c0*/  LDG.E R72, desc[UR6][R4.64+0xa0] ;  /* 0x0000a00604487981 */ /* 0x000f68000c1e1900 */
[----:B------:R-:W5:Y:S04]  /*04d0*/  LDG.E R74, desc[UR6][R4.64+0xc0] ;  /* 0x0000c006044a7981 */ /* 0x000f68000c1e1900 */
[----:B------:R-:W5:Y:S04]  /*04e0*/  LDG.E R76, desc[UR6][R4.64+0xe0] ;  /* 0x0000e006044c7981 */ /* 0x000f68000c1e1900 */
[----:B------:R-:W2:Y:S04]  /*04f0*/  LDG.E R78, desc[UR6][R6.64] ;  /* 0x00000006064e7981 */ /* 0x000ea8000c1e1900 */
[----:B------:R-:W5:Y:S04]  /*0500*/  LDG.E R80, desc[UR6][R6.64+0x20] ;  /* 0x0000200606507981 */ /* 0x000f68000c1e1900 */
[----:B------:R-:W5:Y:S04]  /*0510*/  LDG.E R82, desc[UR6][R6.64+0x40] ;  /* 0x0000400606527981 */ /* 0x000f68000c1e1900 */
[----:B------:R-:W5:Y:S04]  /*0520*/  LDG.E R84, desc[UR6][R6.64+0x60] ;  /* 0x0000600606547981 */ /* 0x000f68000c1e1900 */
[----:B------:R-:W5:Y:S04]  /*0530*/  LDG.E R86, desc[UR6][R6.64+0x80] ;  /* 0x0000800606567981 */ /* 0x000f68000c1e1900 */
[----:B------:R-:W5:Y:S04]  /*0540*/  LDG.E R88, desc[UR6][R6.64+0xa0] ;  /* 0x0000a00606587981 */ /* 0x000f68000c1e1900 */
[----:B------:R-:W5:Y:S04]  /*0550*/  LDG.E R5, desc[UR6][R6.64+0xc0] ;  /* 0x0000c00606057981 */ /* 0x000f68000c1e1900 */
[----:B------:R-:W5:Y:S01]  /*0560*/  LDG.E R4, desc[UR6][R6.64+0xe0] ;  /* 0x0000e00606047981 */ /* 0x000f62000c1e1900 */
[----:B------:R-:W-:-:S04]  /*0570*/  UIADD3 UR4, UPT, UPT, UR4, 0x1, URZ ;  /* 0x0000000104047890 */ /* 0x000fc8000fffe0ff */
[----:B------:R-:W-:Y:S01]  /*0580*/  UISETP.NE.AND UP0, UPT, UR4, URZ, UPT ;  /* 0x000000ff0400728c */ /* 0x000fe2000bf05270 */
[--C-:B------:R-:W-:Y:S02]  /*0590*/  IMAD.IADD R50, R50, 0x1, R52.reuse ;  /* 0x0000000132327824 */ /* 0x100fe400078e0234 */
[----:B------:R-:W-:Y:S02]  /*05a0*/  IMAD.IADD R69, R69, 0x1, R52 ;  /* 0x0000000145457824 */ /* 0x000fe400078e0234 */
[-C--:B--2---:R-:W-:Y:S01]  /*05b0*/  FFMA R68, R54, R78.reuse, R68 ;  /* 0x0000004e36447223 */ /* 0x084fe20000000044 */
[-C--:B---3--:R-:W-:Y:S01]  /*05c0*/  FFMA R85, R56, R78.reuse, R85 ;  /* 0x0000004e38557223 */ /* 0x088fe20000000055 */
[-C--:B----4-:R-:W-:Y:S01]  /*05d0*/  FFMA R67, R58, R78.reuse, R67 ;  /* 0x0000004e3a437223 */ /* 0x090fe20000000043 */
[-C--:B-----5:R-:W-:Y:S01]  /*05e0*/  FFMA R51, R60, R78.reuse, R51 ;  /* 0x0000004e3c337223 */ /* 0x0a0fe20000000033 */
[-C--:B------:R-:W-:Y:S01]  /*05f0*/  FFMA R0, R70, R78.reuse, R0 ;  /* 0x0000004e46007223 */ /* 0x080fe20000000000 */
[-C--:B------:R-:W-:Y:S01]  /*0600*/  FFMA R22, R72, R78.reuse, R22 ;  /* 0x0000004e48167223 */ /* 0x080fe20000000016 */
[-C--:B------:R-:W-:Y:S01]  /*0610*/  FFMA R33, R74, R78.reuse, R33 ;  /* 0x0000004e4a217223 */ /* 0x080fe20000000021 */
[----:B------:R-:W-:Y:S01]  /*0620*/  FFMA R41, R76, R78, R41 ;  /* 0x0000004e4c297223 */ /* 0x000fe20000000029 */
[-C--:B------:R-:W-:Y:S01]  /*0630*/  FFMA R66, R54, R80.reuse, R66 ;  /* 0x0000005036427223 */ /* 0x080fe20000000042 */
[-C--:B------:R-:W-:Y:S01]  /*0640*/  FFMA R71, R56, R80.reuse, R71 ;  /* 0x0000005038477223 */ /* 0x080fe20000000047 */
[-C--:B------:R-:W-:Y:S01]  /*0650*/  FFMA R53, R58, R80.reuse, R53 ;  /* 0x000000503a357223 */ /* 0x080fe20000000035 */
[-C--:B------:R-:W-:Y:S01]  /*0660*/  FFMA R9, R60, R80.reuse, R9 ;  /* 0x000000503c097223 */ /* 0x080fe20000000009 */
        /* <DEDUP_REMOVED lines=52> */
[----:B------:R-:W-:Y:S06]  /*09b0*/  BRA.U UP0, `(.L_x_8) ;  /* 0xfffffff900947547 */ /* 0x000fec000b83ffff */
.L_x_7:
[----:B------:R-:W0:Y:S01]  /*09c0*/  LDCU.64 UR4, c[0x0][0x398] ;  /* 0x00007300ff0477ac */ /* 0x000e220008000a00 */
[C---:B------:R-:W-:Y:S01]  /*09d0*/  VIADD R50, R30.reuse, 0x10 ;  /* 0x000000101e327836 */ /* 0x040fe20000000000 */
[C---:B------:R-:W-:Y:S01]  /*09e0*/  VIMNMX R5, PT, PT, R31.reuse, R48, !PT ;  /* 0x000000301f057248 */ /* 0x040fe20007fe0100 */
[C---:B------:R-:W-:Y:S02]  /*09f0*/  VIADD R52, R30.reuse, 0x18 ;  /* 0x000000181e347836 */ /* 0x040fe40000000000 */
[C---:B------:R-:W-:Y:S01]  /*0a00*/  VIADD R70, R31.reuse, 0x8 ;  /* 0x000000081f467836 */ /* 0x040fe20000000000 */
[C---:B------:R-:W-:Y:S01]  /*0a10*/  VIMNMX R7, PT, PT, R31.reuse, R50, !PT ;  /* 0x000000321f077248 */ /* 0x040fe20007fe0100 */
[-C--:B------:R-:W-:Y:S01]  /*0a20*/  IMAD R69, R31, R32.reuse, RZ ;  /* 0x000000201f457224 */ /* 0x080fe200078e02ff */
[----:B------:R-:W-:Y:S01]  /*0a30*/  ISETP.GE.AND P5, PT, R5, R32, PT ;  /* 0x000000200500720c */ /* 0x000fe20003fa6270 */
[C---:B------:R-:W-:Y:S01]  /*0a40*/  VIADD R54, R30.reuse, 0x20 ;  /* 0x000000201e367836 */ /* 0x040fe20000000000 */
[----:B------:R-:W-:Y:S01]  /*0a50*/  VIMNMX R4, PT, PT, R31, R52, !PT ;  /* 0x000000341f047248 */ /* 0x000fe20007fe0100 */
[C---:B------:R-:W-:Y:S01]  /*0a60*/  @!P0 IMAD.IADD R5, R30.reuse, 0x1, R69 ;  /* 0x000000011e058824 */ /* 0x040fe200078e0245 */
[----:B------:R-:W-:Y:S01]  /*0a70*/  ISETP.GE.AND P6, PT, R7, R32, PT ;  /* 0x000000200700720c */ /* 0x000fe20003fc6270 */
[C---:B------:R-:W-:Y:S01]  /*0a80*/  VIADD R56, R30.reuse, 0x28 ;  /* 0x000000281e387836 */ /* 0x040fe20000000000 */
[C---:B------:R-:W-:Y:S01]  /*0a90*/  VIMNMX R7, PT, PT, R30.reuse, R70, !PT ;  /* 0x000000461e077248 */ /* 0x040fe20007fe0100 */
[C---:B------:R-:W-:Y:S01]  /*0aa0*/  VIADD R58, R30.reuse, 0x30 ;  /* 0x000000301e3a7836 */ /* 0x040fe20000000000 */
[C---:B------:R-:W-:Y:S01]  /*0ab0*/  IADD3 R6, P2, PT, R30.reuse, R69, RZ ;  /* 0x000000451e067210 */ /* 0x040fe20007f5e0ff */
[----:B------:R-:W-:Y:S01]  /*0ac0*/  VIADD R60, R30, 0x38 ;  /* 0x000000381e3c7836 */ /* 0x000fe20000000000 */
[-C--:B------:R-:W-:Y:S01]  /*0ad0*/  ISETP.GE.AND P3, PT, R4, R32.reuse, PT ;  /* 0x000000200400720c */ /* 0x080fe20003f66270 */
[----:B-1----:R-:W-:Y:S01]  /*0ae0*/  @!P0 IMAD.WIDE R4, R5, 0x4, R2 ;  /* 0x0000000405048825 */ /* 0x002fe200078e0202 */
[----:B------:R-:W-:-:S02]  /*0af0*/  ISETP.GE.AND P1, PT, R7, R32, PT ;  /* 0x000000200700720c */ /* 0x000fc40003f26270 */
[----:B------:R-:W-:Y:S02]  /*0b00*/  VIMNMX R3, PT, PT, R31, R54, !PT ;  /* 0x000000361f037248 */ /* 0x000fe40007fe0100 */
[----:B------:R-:W-:Y:S01]  /*0b10*/  LEA.HI.X.SX32 R7, R69, RZ, 0x1, P2 ;  /* 0x000000ff45077211 */ /* 0x000fe200010f0eff */
[----:B------:R1:W-:Y:S01]  /*0b20*/  @!P0 STG.E desc[UR6][R4.64], R68 ;  /* 0x0000004404008986 */ /* 0x0003e2000c101906 */
[C---:B0-----:R-:W-:Y:S02]  /*0b30*/  LEA R2, P2, R6.reuse, UR4, 0x2 ;  /* 0x0000000406027c11 */ /* 0x041fe4000f8410ff */
[----:B------:R-:W-:Y:S02]  /*0b40*/  ISETP.GE.AND P4, PT, R3, R32, PT ;  /* 0x000000200300720c */ /* 0x000fe40003f86270 */
[----:B------:R-:W-:Y:S02]  /*0b50*/  LEA.HI.X R3, R6, UR5, R7, 0x2, P2 ;  /* 0x0000000506037c11 */ /* 0x000fe400090f1407 */
[----:B------:R-:W-:-:S02]  /*0b60*/  VIMNMX R7, PT, PT, R31, R56, !PT ;  /* 0x000000381f077248 */ /* 0x000fc40007fe0100 */
[----:B------:R-:W-:Y:S01]  /*0b70*/  VIMNMX R6, PT, PT, R31, R58, !PT ;  /* 0x0000003a1f067248 */ /* 0x000fe20007fe0100 */
[----:B------:R0:W-:Y:S01]  /*0b80*/  @!P6 STG.E desc[UR6][R2.64+0x40], R87 ;  /* 0x000040570200e986 */ /* 0x0001e2000c101906 */
[-C--:B------:R-:W-:Y:S01]  /*0b90*/  ISETP.GE.AND P0, PT, R7, R32.reuse, PT ;  /* 0x000000200700720c */ /* 0x080fe20003f06270 */
[----:B-1----:R-:W-:Y:S01]  /*0ba0*/  IMAD R5, R32, 0x8, R69 ;  /* 0x0000000820057824 */ /* 0x002fe200078e0245 */
[----:B------:R-:W-:Y:S01]  /*0bb0*/  ISETP.GE.AND P2, PT, R6, R32, PT ;  /* 0x000000200600720c */ /* 0x000fe20003f46270 */
[----:B------:R1:W-:Y:S01]  /*0bc0*/  @!P5 STG.E desc[UR6][R2.64+0x20], R66 ;  /* 0x000020420200d986 */ /* 0x0003e2000c101906 */
[----:B------:R-:W2:Y:S01]  /*0bd0*/  @!P1 LDC.64 R6, c[0x0][0x398] ;  /* 0x0000e600ff069b82 */ /* 0x000ea20000000a00 */
[C---:B------:R-:W-:Y:S02]  /*0be0*/  VIMNMX R72, PT, PT, R31.reuse, R60, !PT ;  /* 0x0000003c1f487248 */ /* 0x040fe40007fe0100 */
[----:B------:R-:W-:Y:S01]  /*0bf0*/  VIMNMX R4, PT, PT, R52, R70, !PT ;  /* 0x0000004634047248 */ /* 0x000fe20007fe0100 */
[----:B------:R3:W-:Y:S01]  /*0c00*/  @!P4 STG.E desc[UR6][R2.64+0x80], R91 ;  /* 0x0000805b0200c986 */ /* 0x0007e2000c101906 */
[----:B------:R-:W-:Y:S01]  /*0c10*/  ISETP.GE.AND P5, PT, R72, R32, PT ;  /* 0x000000204800720c */ /* 0x000fe20003fa6270 */
[----:B0-----:R-:W-:Y:S01]  /*0c20*/  VIADD R87, R31, 0x10 ;  /* 0x000000101f577836 */ /* 0x001fe20000000000 */
[----:B------:R-:W-:-:S02]  /*0c30*/  VIMNMX R74, PT, PT, R48, R70, !PT ;  /* 0x00000046304a7248 */ /* 0x000fc40007fe0100 */
[----:B------:R-:W-:Y:S01]  /*0c40*/  @!P0 STG.E desc[UR6][R2.64+0xa0], R93 ;  /* 0x0000a05d02008986 */ /* 0x000fe2000c101906 */
[-C--:B------:R-:W-:Y:S01]  /*0c50*/  ISETP.GE.AND P4, PT, R4, R32.reuse, PT ;  /* 0x000000200400720c */ /* 0x080fe20003f86270 */
[C---:B------:R-:W-:Y:S01]  /*0c60*/  @!P1 IMAD.IADD R4, R30.reuse, 0x1, R5 ;  /* 0x000000011e049824 */ /* 0x040fe200078e0205 */
[----:B-1----:R-:W-:Y:S01]  /*0c70*/  VIMNMX R66, PT, PT, R30, R87, !PT ;  /* 0x000000571e427248 */ /* 0x002fe20007fe0100 */
[----:B------:R-:W-:Y:S01]  /*0c80*/  @!P2 STG.E desc[UR6][R2.64+0xc0], R62 ;  /* 0x0000c03e0200a986 */ /* 0x000fe2000c101906 */
[-C--:B------:R-:W-:Y:S02]  /*0c90*/  ISETP.GE.AND P6, PT, R74, R32.reuse, PT ;  /* 0x000000204a00720c */ /* 0x080fe40003fc6270 */
[----:B------:R-:W-:Y:S01]  /*0ca0*/  ISETP.GE.AND P0, PT, R66, R32, PT ;  /* 0x000000204200720c */ /* 0x000fe20003f06270 */
[----:B------:R0:W-:Y:S01]  /*0cb0*/  @!P3 STG.E desc[UR6][R2.64+0x60], R89 ;  /* 0x000060590200b986 */ /* 0x0001e2000c101906 */
[----:B------:R-:W-:Y:S02]  /*0cc0*/  IADD3 R66, P2, PT, R30, R5, RZ ;  /* 0x000000051e427210 */ /* 0x000fe40007f5e0ff */
[----:B------:R-:W-:Y:S01]  /*0cd0*/  VIMNMX R72, PT, PT, R50, R70, !PT ;  /* 0x0000004632487248 */ /* 0x000fe20007fe0100 */
[----:B------:R1:W-:Y:S01]  /*0ce0*/  @!P5 STG.E desc[UR6][R2.64+0xe0], R64 ;  /* 0x0000e0400200d986 */ /* 0x0003e2000c101906 */
[----:B------:R-:W-:Y:S01]  /*0cf0*/  LEA.HI.X.SX32 R5, R5, RZ, 0x1, P2 ;  /* 0x000000ff05057211 */ /* 0x000fe200010f0eff */
[----:B--2---:R-:W-:Y:S01]  /*0d00*/  @!P1 IMAD.WIDE R6, R4, 0x4, R6 ;  /* 0x0000000404069825 */ /* 0x004fe200078e0206 */
[----:B------:R-:W-:-:S02]  /*0d10*/  LEA R4, P2, R66, UR4, 0x2 ;  /* 0x0000000442047c11 */ /* 0x000fc4000f8410ff */
[-C--:B---3--:R-:W-:Y:S02]  /*0d20*/  VIMNMX R91, PT, PT, R58, R70.reuse, !PT ;  /* 0x000000463a5b7248 */ /* 0x088fe40007fe0100 */
[----:B0-----:R-:W-:Y:S01]  /*0d30*/  VIMNMX R89, PT, PT, R54, R70, !PT ;  /* 0x0000004636597248 */ /* 0x001fe20007fe0100 */
[----:B------:R0:W-:Y:S01]  /*0d40*/  @!P1 STG.E desc[UR6][R6.64], R85 ;  /* 0x0000005506009986 */ /* 0x0001e2000c101906 */
[----:B------:R-:W-:Y:S02]  /*0d50*/  LEA.HI.X R5, R66, UR5, R5, 0x2, P2 ;  /* 0x0000000542057c11 */ /* 0x000fe400090f1405 */
[----:B------:R-:W-:Y:S01]  /*0d60*/  ISETP.GE.AND P5, PT, R89, R32, PT ;  /* 0x000000205900720c */ /* 0x000fe20003fa6270 */
[----:B-1----:R-:W1:Y:S01]  /*0d70*/  @!P0 LDC.64 R2, c[0x0][0x398] ;  /* 0x0000e600ff028b82 */ /* 0x002e620000000a00 */
[----:B------:R-:W-:Y:S01]  /*0d80*/  VIMNMX R89, PT, PT, R56, R70, !PT ;  /* 0x0000004638597248 */ /* 0x000fe20007fe0100 */
[----:B------:R2:W-:Y:S01]  /*0d90*/  @!P6 STG.E desc[UR6][R4.64+0x20], R71 ;  /* 0x000020470400e986 */ /* 0x0005e2000c101906 */
[----:B------:R-:W-:-:S02]  /*0da0*/  ISETP.GE.AND P3, PT, R72, R32, PT ;  /* 0x000000204800720c */ /* 0x000fc40003f66270 */
[----:B------:R-:W-:Y:S01]  /*0db0*/  ISETP.GE.AND P2, PT, R89, R32, PT ;  /* 0x000000205900720c */ /* 0x000fe20003f46270 */
[----:B------:R-:W-:Y:S01]  /*0dc0*/  @!P4 STG.E desc[UR6][R4.64+0x60], R75 ;  /* 0x0000604b0400c986 */ /* 0x000fe2000c101906 */
[----:B------:R-:W-:Y:S01]  /*0dd0*/  VIMNMX R89, PT, PT, R60, R70, !PT ;  /* 0x000000463c597248 */ /* 0x000fe20007fe0100 */
[----:B0-----:R-:W-:Y:S01]  /*0de0*/  VIADD R85, R31, 0x18 ;  /* 0x000000181f557836 */ /* 0x001fe20000000000 */
[-C--:B------:R-:W-:Y:S02]  /*0df0*/  ISETP.GE.AND P1, PT, R91, R32.reuse, PT ;  /* 0x000000205b00720c */ /* 0x080fe40003f26270 */
[-C--:B------:R-:W-:Y:S01]  /*0e00*/  ISETP.GE.AND P6, PT, R89, R32.reuse, PT ;  /* 0x000000205900720c */ /* 0x080fe20003fc6270 */
[----:B------:R-:W-:Y:S01]  /*0e10*/  @!P5 STG.E desc[UR6][R4.64+0x80], R77 ;  /* 0x0000804d0400d986 */ /* 0x000fe2000c101906 */
[-C--:B------:R-:W-:Y:S01]  /*0e20*/  VIMNMX R89, PT, PT, R50, R87.reuse, !PT ;  /* 0x0000005732597248 */ /* 0x080fe20007fe0100 */
[--C-:B--2---:R-:W-:Y:S01]  /*0e30*/  IMAD R71, R32, 0x10, R69.reuse ;  /* 0x0000001020477824 */ /* 0x104fe200078e0245 */
[----:B------:R-:W-:Y:S01]  /*0e40*/  VIMNMX R7, PT, PT, R52, R87, !PT ;  /* 0x0000005734077248 */ /* 0x000fe20007fe0100 */
[----:B------:R0:W-:Y:S01]  /*0e50*/  @!P3 STG.E desc[UR6][R4.64+0x40], R73 ;  /* 0x000040490400b986 */ /* 0x0001e2000c101906 */
[-C--:B------:R-:W-:Y:S01]  /*0e60*/  ISETP.GE.AND P4, PT, R89, R32.reuse, PT ;  /* 0x000000205900720c */ /* 0x080fe20003f86270 */
[----:B------:R-:W-:Y:S01]  /*0e70*/  IMAD R69, R32, 0x20, R69 ;  /* 0x0000002020457824 */ /* 0x000fe200078e0245 */
[C---:B------:R-:W-:Y:S01]  /*0e80*/  VIMNMX R89, PT, PT, R30.reuse, R85, !PT ;  /* 0x000000551e597248 */ /* 0x040fe20007fe0100 */
[----:B------:R-:W-:Y:S01]  /*0e90*/  @!P2 STG.E desc[UR6][R4.64+0xa0], R79 ;  /* 0x0000a04f0400a986 */ /* 0x000fe2000c101906 */
[-C--:B------:R-:W-:Y:S01]  /*0ea0*/  ISETP.GE.AND P5, PT, R7, R32.reuse, PT ;  /* 0x000000200700720c */ /* 0x080fe20003fa6270 */
[----:B------:R-:W-:Y:S01]  /*0eb0*/  @!P0 IMAD.IADD R7, R30, 0x1, R71 ;  /* 0x000000011e078824 */ /* 0x000fe200078e0247 */
[----:B------:R-:W-:Y:S01]  /*0ec0*/  ISETP.GE.AND P2, PT, R89, R32, PT ;  /* 0x000000205900720c */ /* 0x000fe20003f46270 */
[----:B------:R-:W-:Y:S01]  /*0ed0*/  @!P1 STG.E desc[UR6][R4.64+0xc0], R81 ;  /* 0x0000c05104009986 */ /* 0x000fe2000c101906 */
[----:B------:R-:W-:Y:S01]  /*0ee0*/  VIMNMX R91, PT, PT, R48, R87, !PT ;  /* 0x00000057305b7248 */ /* 0x000fe20007fe0100 */
[----:B-1----:R-:W-:Y:S01]  /*0ef0*/  @!P0 IMAD.WIDE R6, R7, 0x4, R2 ;  /* 0x0000000407068825 */ /* 0x002fe200078e0202 */
[----:B------:R-:W-:Y:S01]  /*0f00*/  IADD3 R62, P1, PT, R30, R71, RZ ;  /* 0x000000471e3e7210 */ /* 0x000fe20007f3e0ff */
[----:B------:R1:W-:Y:S01]  /*0f10*/  @!P6 STG.E desc[UR6][R4.64+0xe0], R83 ;  /* 0x0000e0530400e986 */ /* 0x0003e2000c101906 */
[----:B0-----:R-:W-:-:S02]  /*0f20*/  VIMNMX R73, PT, PT, R54, R87, !PT ;  /* 0x0000005736497248 */ /* 0x001fc40007fe0100 */
[-C--:B------:R-:W-:Y:S01]  /*0f30*/  ISETP.GE.AND P3, PT, R91, R32.reuse, PT ;  /* 0x000000205b00720c */ /* 0x080fe20003f66270 */
[----:B------:R0:W-:Y:S01]  /*0f40*/  @!P0 STG.E desc[UR6][R6.64], R67 ;  /* 0x0000004306008986 */ /* 0x0001e2000c101906 */
[----:B------:R-:W-:Y:S02]  /*0f50*/  ISETP.GE.AND P6, PT, R73, R32, PT ;  /* 0x000000204900720c */ /* 0x000fe40003fc6270 */
[-C--:B------:R-:W-:Y:S02]  /*0f60*/  VIMNMX R73, PT, PT, R56, R87.reuse, !PT ;  /* 0x0000005738497248 */ /* 0x080fe40007fe0100 */
[----:B------:R-:W-:Y:S01]  /*0f70*/  LEA.HI.X.SX32 R3, R71, RZ, 0x1, P1 ;  /* 0x000000ff47037211 */ /* 0x000fe200008f0eff */
[----:B------:R-:W-:Y:S01]  /*0f80*/  IMAD R71, R32, 0x8, R71 ;  /* 0x0000000820477824 */ /* 0x000fe200078e0247 */
[----:B------:R-:W-:Y:S01]  /*0f90*/  LEA R2, P1, R62, UR4, 0x2 ;  /* 0x000000043e027c11 */ /* 0x000fe2000f8210ff */
[----:B-1----:R-:W1:Y:S01]  /*0fa0*/  @!P2 LDC.64 R4, c[0x0][0x398] ;  /* 0x0000e600ff04ab82 */ /* 0x002e620000000a00 */
[----:B------:R-:W-:-:S02]  /*0fb0*/  VIMNMX R75, PT, PT, R58, R87, !PT ;  /* 0x000000573a4b7248 */ /* 0x000fc40007fe0100 */
[-C--:B------:R-:W-:Y:S01]  /*0fc0*/  ISETP.GE.AND P0, PT, R73, R32.reuse, PT ;  /* 0x000000204900720c */ /* 0x080fe20003f06270 */
[----:B0-----:R-:W-:Y:S01]  /*0fd0*/  VIADD R67, R31, 0x20 ;  /* 0x000000201f437836 */ /* 0x001fe20000000000 */
[----:B------:R-:W-:Y:S02]  /*0fe0*/  LEA.HI.X R3, R62, UR5, R3, 0x2, P1 ;  /* 0x000000053e037c11 */ /* 0x000fe400088f1403 */
[-C--:B------:R-:W-:Y:S02]  /*0ff0*/  ISETP.GE.AND P1, PT, R75, R32.reuse, PT ;  /* 0x000000204b00720c */ /* 0x080fe40003f26270 */
[----:B------:R-:W-:Y:S01]  /*1000*/  VIMNMX R87, PT, PT, R60, R87, !PT ;  /* 0x000000573c577248 */ /* 0x000fe20007fe0100 */
[----:B------:R0:W-:Y:S01]  /*1010*/  @!P3 STG.E desc[UR6][R2.64+0x20], R53 ;  /* 0x000020350200b986 */ /* 0x0001e2000c101906 */
[-C--:B------:R-:W-:Y:S02]  /*1020*/  VIMNMX R7, PT, PT, R52, R85.reuse, !PT ;  /* 0x0000005534077248 */ /* 0x080fe40007fe0100 */
[-C--:B------:R-:W-:Y:S01]  /*1030*/  ISETP.GE.AND P3, PT, R87, R32.reuse, PT ;  /* 0x000000205700720c */ /* 0x080fe20003f66270 */
[----:B------:R2:W-:Y:S01]  /*1040*/  @!P6 STG.E desc[UR6][R2.64+0x80], R55 ;  /* 0x000080370200e986 */ /* 0x0005e2000c101906 */
[----:B------:R-:W-:Y:S01]  /*1050*/  ISETP.GE.AND P6, PT, R7, R32, PT ;  /* 0x000000200700720c */ /* 0x000fe20003fc6270 */
[----:B------:R-:W-:Y:S01]  /*1060*/  @!P2 IMAD.IADD R7, R30, 0x1, R71 ;  /* 0x000000011e07a824 */ /* 0x000fe200078e0247 */
[-C--:B------:R-:W-:Y:S01]  /*1070*/  VIMNMX R73, PT, PT, R48, R85.reuse, !PT ;  /* 0x0000005530497248 */ /* 0x080fe20007fe0100 */
[----:B------:R-:W-:Y:S01]  /*1080*/  @!P0 STG.E desc[UR6][R2.64+0xa0], R61 ;  /* 0x0000a03d02008986 */ /* 0x000fe2000c101906 */
[----:B------:R-:W-:-:S02]  /*1090*/  VIMNMX R75, PT, PT, R50, R85, !PT ;  /* 0x00000055324b7248 */ /* 0x000fc40007fe0100 */
[C---:B0-----:R-:W-:Y:S01]  /*10a0*/  VIMNMX R53, PT, PT, R30.reuse, R67, !PT ;  /* 0x000000431e357248 */ /* 0x041fe20007fe0100 */
[----:B------:R-:W-:Y:S01]  /*10b0*/  @!P1 STG.E desc[UR6][R2.64+0xc0], R57 ;  /* 0x0000c03902009986 */ /* 0x000fe2000c101906 */
[----:B------:R-:W-:Y:S01]  /*10c0*/  IADD3 R62, P1, PT, R30, R71, RZ ;  /* 0x000000471e3e7210 */ /* 0x000fe20007f3e0ff */
[----:B-1----:R-:W-:Y:S01]  /*10d0*/  @!P2 IMAD.WIDE R6, R7, 0x4, R4 ;  /* 0x000000040706a825 */ /* 0x002fe200078e0204 */
[-C--:B------:R-:W-:Y:S01]  /*10e0*/  ISETP.GE.AND P0, PT, R53, R32.reuse, PT ;  /* 0x000000203500720c */ /* 0x080fe20003f06270 */
[----:B------:R-:W-:Y:S01]  /*10f0*/  @!P4 STG.E desc[UR6][R2.64+0x40], R65 ;  /* 0x000040410200c986 */ /* 0x000fe2000c101906 */
[----:B------:R-:W-:Y:S02]  /*1100*/  VIMNMX R53, PT, PT, R54, R85, !PT ;  /* 0x0000005536357248 */ /* 0x000fe40007fe0100 */
[----:B------:R-:W-:Y:S01]  /*1110*/  LEA.HI.X.SX32 R71, R71, RZ, 0x1, P1 ;  /* 0x000000ff47477211 */ /* 0x000fe200008f0eff */
[----:B------:R-:W-:Y:S01]  /*1120*/  @!P5 STG.E desc[UR6][R2.64+0x60], R63 ;  /* 0x0000603f0200d986 */ /* 0x000fe2000c101906 */
[----:B------:R-:W-:-:S02]  /*1130*/  ISETP.GE.AND P1, PT, R53, R32, PT ;  /* 0x000000203500720c */ /* 0x000fc40003f26270 */
[-C--:B------:R-:W-:Y:S01]  /*1140*/  ISETP.GE.AND P4, PT, R73, R32.reuse, PT ;  /* 0x000000204900720c */ /* 0x080fe20003f86270 */
[----:B------:R0:W-:Y:S01]  /*1150*/  @!P3 STG.E desc[UR6][R2.64+0xe0], R59 ;  /* 0x0000e03b0200b986 */ /* 0x0001e2000c101906 */
[-C--:B------:R-:W-:Y:S02]  /*1160*/  VIMNMX R53, PT, PT, R56, R85.reuse, !PT ;  /* 0x0000005538357248 */ /* 0x080fe40007fe0100 */
[----:B------:R-:W-:Y:S01]  /*1170*/  LEA R4, P3, R62, UR4, 0x2 ;  /* 0x000000043e047c11 */ /* 0x000fe2000f8610ff */
[----:B------:R1:W-:Y:S01]  /*1180*/  @!P2 STG.E desc[UR6][R6.64], R51 ;  /* 0x000000330600a986 */ /* 0x0003e2000c101906 */
[----:B------:R-:W-:Y:S02]  /*1190*/  ISETP.GE.AND P2, PT, R53, R32, PT ;  /* 0x000000203500720c */ /* 0x000fe40003f46270 */
[----:B--2---:R-:W-:Y:S02]  /*11a0*/  VIMNMX R55, PT, PT, R58, R85, !PT ;  /* 0x000000553a377248 */ /* 0x004fe40007fe0100 */
[----:B------:R-:W-:-:S02]  /*11b0*/  LEA.HI.X R5, R62, UR5, R71, 0x2, P3 ;  /* 0x000000053e057c11 */ /* 0x000fc400098f1447 */
[-C--:B------:R-:W-:Y:S01]  /*11c0*/  ISETP.GE.AND P3, PT, R55, R32.reuse, PT ;  /* 0x000000203700720c */ /* 0x080fe20003f66270 */
[----:B0-----:R-:W0:Y:S01]  /*11d0*/  @!P0 LDC.64 R2, c[0x0][0x398] ;  /* 0x0000e600ff028b82 */ /* 0x001e220000000a00 */
[----:B------:R-:W-:Y:S01]  /*11e0*/  VIMNMX R85, PT, PT, R60, R85, !PT ;  /* 0x000000553c557248 */ /* 0x000fe20007fe0100 */
[----:B------:R2:W-:Y:S01]  /*11f0*/  @!P4 STG.E desc[UR6][R4.64+0x20], R9 ;  /* 0x000020090400c986 */ /* 0x0005e2000c101906 */
[-C--:B------:R-:W-:Y:S01]  /*1200*/  ISETP.GE.AND P5, PT, R75, R32.reuse, PT ;  /* 0x000000204b00720c */ /* 0x080fe20003fa6270 */
[----:B-1----:R-:W-:Y:S01]  /*1210*/  VIADD R51, R31, 0x28 ;  /* 0x000000281f337836 */ /* 0x002fe20000000000 */
[-C--:B------:R-:W-:Y:S01]  /*1220*/  ISETP.GE.AND P4, PT, R85, R32.reuse, PT ;  /* 0x000000205500720c */ /* 0x080fe20003f86270 */
[----:B------:R-:W-:Y:S01]  /*1230*/  @!P2 STG.E desc[UR6][R4.64+0xa0], R17 ;  /* 0x0000a0110400a986 */ /* 0x000fe2000c101906 */
[-C--:B------:R-:W-:Y:S02]  /*1240*/  VIMNMX R7, PT, PT, R52, R67.reuse, !PT ;  /* 0x0000004334077248 */ /* 0x080fe40007fe0100 */
[-C--:B------:R-:W-:Y:S01]  /*1250*/  VIMNMX R53, PT, PT, R48, R67.reuse, !PT ;  /* 0x0000004330357248 */ /* 0x080fe20007fe0100 */
[----:B------:R-:W-:Y:S01]  /*1260*/  @!P1 STG.E desc[UR6][R4.64+0x80], R15 ;  /* 0x0000800f04009986 */ /* 0x000fe2000c101906 */
[----:B------:R-:W-:Y:S01]  /*1270*/  ISETP.GE.AND P1, PT, R7, R32, PT ;  /* 0x000000200700720c */ /* 0x000fe20003f26270 */
[----:B------:R-:W-:Y:S01]  /*1280*/  @!P0 IMAD.IADD R7, R30, 0x1, R69 ;  /* 0x000000011e078824 */ /* 0x000fe200078e0245 */
[----:B------:R-:W-:Y:S01]  /*1290*/  VIMNMX R55, PT, PT, R50, R67, !PT ;  /* 0x0000004332377248 */ /* 0x000fe20007fe0100 */
[----:B------:R1:W-:Y:S01]  /*12a0*/  @!P6 STG.E desc[UR6][R4.64+0x60], R13 ;  /* 0x0000600d0400e986 */ /* 0x0003e2000c101906 */
[----:B--2---:R-:W-:-:S02]  /*12b0*/  VIMNMX R9, PT, PT, R30, R51, !PT ;  /* 0x000000331e097248 */ /* 0x004fc40007fe0100 */
[-C--:B------:R-:W-:Y:S01]  /*12c0*/  ISETP.GE.AND P6, PT, R55, R32.reuse, PT ;  /* 0x000000203700720c */ /* 0x080fe20003fc6270 */
[----:B------:R-:W-:Y:S01]  /*12d0*/  @!P3 STG.E desc[UR6][R4.64+0xc0], R19 ;  /* 0x0000c0130400b986 */ /* 0x000fe2000c101906 */
[-C--:B------:R-:W-:Y:S02]  /*12e0*/  ISETP.GE.AND P2, PT, R9, R32.reuse, PT ;  /* 0x000000200900720c */ /* 0x080fe40003f46270 */
[----:B------:R-:W-:Y:S01]  /*12f0*/  VIMNMX R9, PT, PT, R54, R67, !PT ;  /* 0x0000004336097248 */ /* 0x000fe20007fe0100 */
[----:B------:R2:W-:Y:S01]  /*1300*/  @!P5 STG.E desc[UR6][R4.64+0x40], R11 ;  /* 0x0000400b0400d986 */ /* 0x0005e2000c101906 */
[-C--:B------:R-:W-:Y:S01]  /*1310*/  ISETP.GE.AND P5, PT, R53, R32.reuse, PT ;  /* 0x000000203500720c */ /* 0x080fe20003fa6270 */
[----:B0-----:R-:W-:Y:S01]  /*1320*/  @!P0 IMAD.WIDE R6, R7, 0x4, R2 ;  /* 0x0000000407068825 */ /* 0x001fe200078e0202 */
[----:B-1----:R-:W-:Y:S01]  /*1330*/  IADD3 R13, P3, PT, R30, R69, RZ ;  /* 0x000000451e0d7210 */ /* 0x002fe20007f7e0ff */
[----:B------:R0:W-:Y:S03]  /*1340*/  @!P4 STG.E desc[UR6][R4.64+0xe0], R21 ;  /* 0x0000e0150400c986 */ /* 0x0001e6000c101906 */
[----:B------:R-:W-:Y:S01]  /*1350*/  LEA.HI.X.SX32 R62, R69, RZ, 0x1, P3 ;  /* 0x000000ff453e7211 */ /* 0x000fe200018f0eff */
[----:B------:R1:W-:Y:S01]  /*1360*/  @!P0 STG.E desc[UR6][R6.64], R0 ;  /* 0x0000000006008986 */ /* 0x0003e2000c101906 */
[----:B------:R-:W-:-:S02]  /*1370*/  ISETP.GE.AND P3, PT, R9, R32, PT ;  /* 0x000000200900720c */ /* 0x000fc40003f66270 */
[-C--:B------:R-:W-:Y:S02]  /*1380*/  VIMNMX R9, PT, PT, R56, R67.reuse, !PT ;  /* 0x0000004338097248 */ /* 0x080fe40007fe0100 */
[----:B------:R-:W-:Y:S02]  /*1390*/  LEA R2, P4, R13, UR4, 0x2 ;  /* 0x000000040d027c11 */ /* 0x000fe4000f8810ff */
[-C--:B--2---:R-:W-:Y:S01]  /*13a0*/  VIMNMX R11, PT, PT, R58, R67.reuse, !PT ;  /* 0x000000433a0b7248 */ /* 0x084fe20007fe0100 */
[----:B0-----:R-:W0:Y:S01]  /*13b0*/  @!P2 LDC.64 R4, c[0x0][0x398] ;  /* 0x0000e600ff04ab82 */ /* 0x001e220000000a00 */
[-C--:B------:R-:W-:Y:S02]  /*13c0*/  ISETP.GE.AND P0, PT, R9, R32.reuse, PT ;  /* 0x000000200900720c */ /* 0x080fe40003f06270 */
[----:B------:R-:W-:Y:S01]  /*13d0*/  LEA.HI.X R3, R13, UR5, R62, 0x2, P4 ;  /* 0x000000050d037c11 */ /* 0x000fe2000a0f143e */
[----:B------:R-:W-:Y:S01]  /*13e0*/  VIADD R13, R31, 0x30 ;  /* 0x000000301f0d7836 */ /* 0x000fe20000000000 */
[----:B------:R-:W-:Y:S01]  /*13f0*/  ISETP.GE.AND P4, PT, R11, R32, PT ;  /* 0x000000200b00720c */ /* 0x000fe20003f86270 */
[----:B------:R-:W-:Y:S01]  /*1400*/  VIADD R31, R31, 0x38 ;  /* 0x000000381f1f7836 */ /* 0x000fe20000000000 */
[----:B------:R-:W-:Y:S01]  /*1410*/  VIMNMX R67, PT, PT, R60, R67, !PT ;  /* 0x000000433c437248 */ /* 0x000fe20007fe0100 */
[----:B------:R-:W-:Y:S01]  /*1420*/  @!P5 STG.E desc[UR6][R2.64+0x20], R8 ;  /* 0x000020080200d986 */ /* 0x000fe2000c101906 */
[----:B------:R-:W-:-:S02]  /*1430*/  VIMNMX R11, PT, PT, R50, R51, !PT ;  /* 0x00000033320b7248 */ /* 0x000fc40007fe0100 */
[----:B------:R-:W-:Y:S01]  /*1440*/  VIMNMX R9, PT, PT, R48, R51, !PT ;  /* 0x0000003330097248 */ /* 0x000fe20007fe0100 */
[----:B------:R-:W-:Y:S01]  /*1450*/  @!P1 STG.E desc[UR6][R2.64+0x60], R12 ;  /* 0x0000600c02009986 */ /* 0x000fe2000c101906 */
[-C--:B------:R-:W-:Y:S02]  /*1460*/  ISETP.GE.AND P5, PT, R67, R32.reuse, PT ;  /* 0x000000204300720c */ /* 0x080fe40003fa6270 */
[-C--:B------:R-:W-:Y:S01]  /*1470*/  ISETP.GE.AND P1, PT, R11, R32.reuse, PT ;  /* 0x000000200b00720c */ /* 0x080fe20003f26270 */
[----:B------:R-:W-:Y:S01]  /*1480*/  @!P6 STG.E desc[UR6][R2.64+0x40], R10 ;  /* 0x0000400a0200e986 */ /* 0x000fe2000c101906 */
[----:B------:R-:W-:Y:S02]  /*1490*/  VIMNMX R11, PT, PT, R30, R13, !PT ;  /* 0x0000000d1e0b7248 */ /* 0x000fe40007fe0100 */
[-C--:B------:R-:W-:Y:S01]  /*14a0*/  ISETP.GE.AND P6, PT, R9, R32.reuse, PT ;  /* 0x000000200900720c */ /* 0x080fe20003fc6270 */
[----:B------:R-:W-:Y:S01]  /*14b0*/  @!P0 STG.E desc[UR6][R2.64+0xa0], R16 ;  /* 0x0000a01002008986 */ /* 0x000fe2000c101906 */
[-C--:B-1----:R-:W-:Y:S01]  /*14c0*/  VIMNMX R7, PT, PT, R52, R51.reuse, !PT ;  /* 0x0000003334077248 */ /* 0x082fe20007fe0100 */
[----:B------:R-:W-:Y:S01]  /*14d0*/  IMAD R9, R32, 0x8, R69 ;  /* 0x0000000820097824 */ /* 0x000fe200078e0245 */
[-C--:B------:R-:W-:Y:S01]  /*14e0*/  ISETP.GE.AND P0, PT, R11, R32.reuse, PT ;  /* 0x000000200b00720c */ /* 0x080fe20003f06270 */
[----:B------:R-:W-:Y:S01]  /*14f0*/  @!P3 STG.E desc[UR6][R2.64+0x80], R14 ;  /* 0x0000800e0200b986 */ /* 0x000fe2000c101906 */
[-C--:B------:R-:W-:Y:S01]  /*1500*/  ISETP.GE.AND P3, PT, R7, R32.reuse, PT ;  /* 0x000000200700720c */ /* 0x080fe20003f66270 */
[----:B------:R-:W-:Y:S01]  /*1510*/  @!P2 IMAD.IADD R7, R30, 0x1, R9 ;  /* 0x000000011e07a824 */ /* 0x000fe200078e0209 */
[----:B------:R-:W-:Y:S01]  /*1520*/  VIMNMX R11, PT, PT, R54, R51, !PT ;  /* 0x00000033360b7248 */ /* 0x000fe20007fe0100 */
[----:B------:R-:W-:Y:S01]  /*1530*/  @!P4 STG.E desc[UR6][R2.64+0xc0], R18 ;  /* 0x0000c0120200c986 */ /* 0x000fe2000c101906 */
[----:B------:R-:W-:Y:S01]  /*1540*/  IADD3 R0, P4, PT, R30, R9, RZ ;  /* 0x000000091e007210 */ /* 0x000fe20007f9e0ff */
[----:B0-----:R-:W-:Y:S01]  /*1550*/  @!P2 IMAD.WIDE R6, R7, 0x4, R4 ;  /* 0x000000040706a825 */ /* 0x001fe200078e0204 */
[----:B------:R-:W-:Y:S01]  /*1560*/  VIMNMX R15, PT, PT, R58, R13, !PT ;  /* 0x0000000d3a0f7248 */ /* 0x000fe20007fe0100 */
[----:B------:R0:W-:Y:S01]  /*1570*/  @!P5 STG.E desc[UR6][R2.64+0xe0], R20 ;  /* 0x0000e0140200d986 */ /* 0x0001e2000c101906 */
[----:B------:R-:W-:Y:S01]  /*1580*/  LEA.HI.X.SX32 R5, R9, RZ, 0x1, P4 ;  /* 0x000000ff09057211 */ /* 0x000fe200020f0eff */
[----:B------:R-:W-:Y:S01]  /*1590*/  IMAD R69, R32, 0x10, R69 ;  /* 0x0000001020457824 */ /* 0x000fe200078e0245 */
[----:B------:R-:W-:Y:S01]  /*15a0*/  LEA R4, P5, R0, UR4, 0x2 ;  /* 0x0000000400047c11 */ /* 0x000fe2000f8a10ff */
[----:B------:R1:W-:Y:S01]  /*15b0*/  @!P2 STG.E desc[UR6][R6.64], R22 ;  /* 0x000000160600a986 */ /* 0x0003e2000c101906 */
[----:B------:R-:W-:-:S02]  /*15c0*/  ISETP.GE.AND P4, PT, R11, R32, PT ;  /* 0x000000200b00720c */ /* 0x000fc40003f86270 */
[----:B------:R-:W-:Y:S02]  /*15d0*/  VIMNMX R9, PT, PT, R56, R51, !PT ;  /* 0x0000003338097248 */ /* 0x000fe40007fe0100 */
[----:B------:R-:W-:Y:S02]  /*15e0*/  LEA.HI.X R5, R0, UR5, R5, 0x2, P5 ;  /* 0x0000000500057c11 */ /* 0x000fe4000a8f1405 */
[-C--:B------:R-:W-:Y:S01]  /*15f0*/  ISETP.GE.AND P5, PT, R9, R32.reuse, PT ;  /* 0x000000200900720c */ /* 0x080fe20003fa6270 */
[----:B0-----:R-:W0:Y:S01]  /*1600*/  @!P0 LDC.64 R2, c[0x0][0x398] ;  /* 0x0000e600ff028b82 */ /* 0x001e220000000a00 */
[----:B------:R-:W-:Y:S01]  /*1610*/  VIMNMX R9, PT, PT, R48, R13, !PT ;  /* 0x0000000d30097248 */ /* 0x000fe20007fe0100 */
[----:B------:R-:W-:Y:S01]  /*1620*/  @!P1 STG.E desc[UR6][R4.64+0x40], R24 ;  /* 0x0000401804009986 */ /* 0x000fe2000c101906 */
[-C--:B------:R-:W-:Y:S02]  /*1630*/  VIMNMX R11, PT, PT, R58, R51.reuse, !PT ;  /* 0x000000333a0b7248 */ /* 0x080fe40007fe0100 */
[----:B------:R-:W-:Y:S01]  /*1640*/  VIMNMX R51, PT, PT, R60, R51, !PT ;  /* 0x000000333c337248 */ /* 0x000fe20007fe0100 */
[----:B------:R-:W-:Y:S01]  /*1650*/  @!P6 STG.E desc[UR6][R4.64+0x20], R23 ;  /* 0x000020170400e986 */ /* 0x000fe2000c101906 */
[----:B------:R-:W-:-:S02]  /*1660*/  ISETP.GE.AND P1, PT, R9, R32, PT ;  /* 0x000000200900720c */ /* 0x000fc40003f26270 */
[-C--:B------:R-:W-:Y:S01]  /*1670*/  ISETP.GE.AND P2, PT, R11, R32.reuse, PT ;  /* 0x000000200b00720c */ /* 0x080fe20003f46270 */
[----:B------:R-:W-:Y:S01]  /*1680*/  @!P4 STG.E desc[UR6][R4.64+0x80], R26 ;  /* 0x0000801a0400c986 */ /* 0x000fe2000c101906 */
[----:B------:R-:W-:Y:S02]  /*1690*/  VIMNMX R9, PT, PT, R30, R31, !PT ;  /* 0x0000001f1e097248 */ /* 0x000fe40007fe0100 */
[-C--:B------:R-:W-:Y:S01]  /*16a0*/  ISETP.GE.AND P6, PT, R51, R32.reuse, PT ;  /* 0x000000203300720c */ /* 0x080fe20003fc6270 */
[----:B------:R-:W-:Y:S01]  /*16b0*/  @!P5 STG.E desc[UR6][R4.64+0xa0], R27 ;  /* 0x0000a01b0400d986 */ /* 0x000fe2000c101906 */
[----:B------:R-:W-:Y:S02]  /*16c0*/  ISETP.GE.AND P4, PT, R9, R32, PT ;  /* 0x000000200900720c */ /* 0x000fe40003f86270 */
[-C--:B-1----:R-:W-:Y:S01]  /*16d0*/  VIMNMX R7, PT, PT, R52, R13.reuse, !PT ;  /* 0x0000000d34077248 */ /* 0x082fe20007fe0100 */
[----:B------:R-:W-:Y:S01]  /*16e0*/  @!P3 STG.E desc[UR6][R4.64+0x60], R25 ;  /* 0x000060190400b986 */ /* 0x000fe2000c101906 */
[----:B------:R-:W-:-:S02]  /*16f0*/  VIMNMX R9, PT, PT, R54, R13, !PT ;  /* 0x0000000d36097248 */ /* 0x000fc40007fe0100 */
[-C--:B------:R-:W-:Y:S01]  /*1700*/  ISETP.GE.AND P5, PT, R7, R32.reuse, PT ;  /* 0x000000200700720c */ /* 0x080fe20003fa6270 */
[C---:B------:R-:W-:Y:S01]  /*1710*/  @!P0 IMAD.IADD R7, R30.reuse, 0x1, R69 ;  /* 0x000000011e078824 */ /* 0x040fe200078e0245 */
[----:B------:R-:W-:Y:S01]  /*1720*/  @!P2 STG.E desc[UR6][R4.64+0xc0], R28 ;  /* 0x0000c01c0400a986 */ /* 0x000fe2000c101906 */
[----:B------:R-:W-:Y:S02]  /*1730*/  IADD3 R0, P2, PT, R30, R69, RZ ;  /* 0x000000451e007210 */ /* 0x000fe40007f5e0ff */
[----:B0-----:R-:W-:Y:S01]  /*1740*/  @!P0 IMAD.WIDE R2, R7, 0x4, R2 ;  /* 0x0000000407028825 */ /* 0x001fe200078e0202 */
[----:B------:R-:W-:Y:S01]  /*1750*/  @!P6 STG.E desc[UR6][R4.64+0xe0], R29 ;  /* 0x0000e01d0400e986 */ /* 0x000fe2000c101906 */
[----:B------:R-:W-:Y:S02]  /*1760*/  ISETP.GE.AND P6, PT, R9, R32, PT ;  /* 0x000000200900720c */ /* 0x000fe40003fc6270 */
[----:B------:R-:W0:Y:S01]  /*1770*/  @!P4 LDC.64 R8, c[0x0][0x398] ;  /* 0x0000e600ff08cb82 */ /* 0x000e220000000a00 */
[----:B------:R-:W-:Y:S01]  /*1780*/  LEA.HI.X.SX32 R7, R69, RZ, 0x1, P2 ;  /* 0x000000ff45077211 */ /* 0x000fe200010f0eff */
[----:B------:R1:W-:Y:S01]  /*1790*/  @!P0 STG.E desc[UR6][R2.64], R33 ;  /* 0x0000002102008986 */ /* 0x0003e2000c101906 */
[----:B------:R-:W-:Y:S01]  /*17a0*/  VIMNMX R11, PT, PT, R50, R13, !PT ;  /* 0x0000000d320b7248 */ /* 0x000fe20007fe0100 */
[----:B------:R-:W-:Y:S01]  /*17b0*/  IMAD R69, R32, 0x8, R69 ;  /* 0x0000000820457824 */ /* 0x000fe200078e0245 */
[----:B------:R-:W-:-:S02]  /*17c0*/  LEA R6, P2, R0, UR4, 0x2 ;  /* 0x0000000400067c11 */ /* 0x000fc4000f8410ff */
[-C--:B------:R-:W-:Y:S02]  /*17d0*/  ISETP.GE.AND P3, PT, R11, R32.reuse, PT ;  /* 0x000000200b00720c */ /* 0x080fe40003f66270 */
[----:B------:R-:W-:Y:S02]  /*17e0*/  LEA.HI.X R7, R0, UR5, R7, 0x2, P2 ;  /* 0x0000000500077c11 */ /* 0x000fe400090f1407 */
[-C--:B------:R-:W-:Y:S02]  /*17f0*/  VIMNMX R11, PT, PT, R56, R13.reuse, !PT ;  /* 0x0000000d380b7248 */ /* 0x080fe40007fe0100 */
[----:B------:R-:W-:Y:S01]  /*1800*/  VIMNMX R13, PT, PT, R60, R13, !PT ;  /* 0x0000000d3c0d7248 */ /* 0x000fe20007fe0100 */
[----:B------:R2:W-:Y:S01]  /*1810*/  @!P1 STG.E desc[UR6][R6.64+0x20], R34 ;  /* 0x0000202206009986 */ /* 0x0005e2000c101906 */
[-C--:B------:R-:W-:Y:S01]  /*1820*/  ISETP.GE.AND P0, PT, R11, R32.reuse, PT ;  /* 0x000000200b00720c */ /* 0x080fe20003f06270 */
[----:B-1----:R-:W-:Y:S01]  /*1830*/  @!P4 IMAD.IADD R3, R30, 0x1, R69 ;  /* 0x000000011e03c824 */ /* 0x002fe200078e0245 */
[-C--:B------:R-:W-:Y:S01]  /*1840*/  ISETP.GE.AND P1, PT, R13, R32.reuse, PT ;  /* 0x000000200d00720c */ /* 0x080fe20003f26270 */
[----:B------:R2:W-:Y:S01]  /*1850*/  @!P6 STG.E desc[UR6][R6.64+0x80], R37 ;  /* 0x000080250600e986 */ /* 0x0005e2000c101906 */
[----:B------:R-:W-:-:S02]  /*1860*/  ISETP.GE.AND P2, PT, R15, R32, PT ;  /* 0x000000200f00720c */ /* 0x000fc40003f46270 */
[-C--:B------:R-:W-:Y:S01]  /*1870*/  VIMNMX R5, PT, PT, R48, R31.reuse, !PT ;  /* 0x0000001f30057248 */ /* 0x080fe20007fe0100 */
[----:B------:R2:W-:Y:S01]  /*1880*/  @!P3 STG.E desc[UR6][R6.64+0x40], R35 ;  /* 0x000040230600b986 */ /* 0x0005e2000c101906 */
[-C--:B------:R-:W-:Y:S01]  /*1890*/  VIMNMX R11, PT, PT, R50, R31.reuse, !PT ;  /* 0x0000001f320b7248 */ /* 0x080fe20007fe0100 */
[----:B0-----:R-:W-:Y:S01]  /*18a0*/  @!P4 IMAD.WIDE R2, R3, 0x4, R8 ;  /* 0x000000040302c825 */ /* 0x001fe200078e0208 */
[-C--:B------:R-:W-:Y:S01]  /*18b0*/  ISETP.GE.AND P3, PT, R5, R32.reuse, PT ;  /* 0x000000200500720c */ /* 0x080fe20003f66270 */
[----:B------:R2:W-:Y:S01]  /*18c0*/  @!P5 STG.E desc[UR6][R6.64+0x60], R36 ;  /* 0x000060240600d986 */ /* 0x0005e2000c101906 */
[----:B------:R-:W-:Y:S02]  /*18d0*/  VIMNMX R5, PT, PT, R52, R31, !PT ;  /* 0x0000001f34057248 */ /* 0x000fe40007fe0100 */
[----:B------:R-:W-:Y:S01]  /*18e0*/  ISETP.GE.AND P5, PT, R11, R32, PT ;  /* 0x000000200b00720c */ /* 0x000fe20003fa6270 */
[----:B------:R2:W-:Y:S01]  /*18f0*/  @!P1 STG.E desc[UR6][R6.64+0xe0], R40 ;  /* 0x0000e02806009986 */ /* 0x0005e2000c101906 */
[----:B------:R-:W-:-:S02]  /*1900*/  IADD3 R30, P1, PT, R30, R69, RZ ;  /* 0x000000451e1e7210 */ /* 0x000fc40007f3e0ff */
[----:B------:R-:W-:Y:S01]  /*1910*/  ISETP.GE.AND P6, PT, R5, R32, PT ;  /* 0x000000200500720c */ /* 0x000fe20003fc6270 */
[----:B------:R2:W-:Y:S01]  /*1920*/  @!P0 STG.E desc[UR6][R6.64+0xa0], R38 ;  /* 0x0000a02606008986 */ /* 0x0005e2000c101906 */
[-C--:B------:R-:W-:Y:S02]  /*1930*/  VIMNMX R5, PT, PT, R56, R31.reuse, !PT ;  /* 0x0000001f38057248 */ /* 0x080fe40007fe0100 */
[-C--:B------:R-:W-:Y:S01]  /*1940*/  VIMNMX R11, PT, PT, R54, R31.reuse, !PT ;  /* 0x0000001f360b7248 */ /* 0x080fe20007fe0100 */
[----:B------:R2:W-:Y:S01]  /*1950*/  @!P2 STG.E desc[UR6][R6.64+0xc0], R39 ;  /* 0x0000c0270600a986 */ /* 0x0005e2000c101906 */
[----:B------:R-:W-:Y:S02]  /*1960*/  VIMNMX R9, PT, PT, R58, R31, !PT ;  /* 0x0000001f3a097248 */ /* 0x000fe40007fe0100 */
[----:B------:R-:W-:Y:S01]  /*1970*/  LEA.HI.X.SX32 R69, R69, RZ, 0x1, P1 ;  /* 0x000000ff45457211 */ /* 0x000fe200008f0eff */
[----:B------:R2:W-:Y:S01]  /*1980*/  @!P4 STG.E desc[UR6][R2.64], R41 ;  /* 0x000000290200c986 */ /* 0x0005e2000c101906 */
[----:B------:R-:W-:-:S02]  /*1990*/  LEA R4, P4, R30, UR4, 0x2 ;  /* 0x000000041e047c11 */ /* 0x000fc4000f8810ff */
[----:B------:R-:W-:Y:S02]  /*19a0*/  VIMNMX R31, PT, PT, R60, R31, !PT ;  /* 0x0000001f3c1f7248 */ /* 0x000fe40007fe0100 */
[-C--:B------:R-:W-:Y:S02]  /*19b0*/  ISETP.GE.AND P1, PT, R5, R32.reuse, PT ;  /* 0x000000200500720c */ /* 0x080fe40003f26270 */
[-C--:B------:R-:W-:Y:S02]  /*19c0*/  ISETP.GE.AND P0, PT, R11, R32.reuse, PT ;  /* 0x000000200b00720c */ /* 0x080fe40003f06270 */
[-C--:B------:R-:W-:Y:S02]  /*19d0*/  ISETP.GE.AND P2, PT, R9, R32.reuse, PT ;  /* 0x000000200900720c */ /* 0x080fe40003f46270 */
[----:B------:R-:W-:Y:S02]  /*19e0*/  LEA.HI.X R5, R30, UR5, R69, 0x2, P4 ;  /* 0x000000051e057c11 */ /* 0x000fe4000a0f1445 */
[----:B------:R-:W-:-:S03]  /*19f0*/  ISETP.GE.AND P4, PT, R31, R32, PT ;  /* 0x000000201f00720c */ /* 0x000fc60003f86270 */
[----:B------:R2:W-:Y:S04]  /*1a00*/  @!P3 STG.E desc[UR6][R4.64+0x20], R42 ;  /* 0x0000202a0400b986 */ /* 0x0005e8000c101906 */
[----:B------:R2:W-:Y:S04]  /*1a10*/  @!P5 STG.E desc[UR6][R4.64+0x40], R43 ;  /* 0x0000402b0400d986 */ /* 0x0005e8000c101906 */
[----:B------:R2:W-:Y:S04]  /*1a20*/  @!P6 STG.E desc[UR6][R4.64+0x60], R44 ;  /* 0x0000602c0400e986 */ /* 0x0005e8000c101906 */
[----:B------:R2:W-:Y:S04]  /*1a30*/  @!P0 STG.E desc[UR6][R4.64+0x80], R45 ;  /* 0x0000802d04008986 */ /* 0x0005e8000c101906 */
[----:B------:R2:W-:Y:S04]  /*1a40*/  @!P1 STG.E desc[UR6][R4.64+0xa0], R46 ;  /* 0x0000a02e04009986 */ /* 0x0005e8000c101906 */
[----:B------:R2:W-:Y:S01]  /*1a50*/  @!P2 STG.E desc[UR6][R4.64+0xc0], R47 ;  /* 0x0000c02f0400a986 */ /* 0x0005e2000c101906 */
[----:B------:R-:W-:Y:S05]  /*1a60*/  @P4 EXIT ;  /* 0x000000000000494d */ /* 0x000fea0003800000 */
[----:B------:R-:W-:Y:S01]  /*1a70*/  STG.E desc[UR6][R4.64+0xe0], R49 ;  /* 0x0000e03104007986 */ /* 0x000fe2000c101906 */
[----:B------:R-:W-:Y:S05]  /*1a80*/  EXIT ;  /* 0x000000000000794d */ /* 0x000fea0003800000 */
.L_x_9:
        /* <DEDUP_REMOVED lines=15> */
.L_x_11:


//--------------------- .nv.shared.reserved.0     --------------------------
	.section	.nv.shared.reserved.0,"aw",@nobits
	.weak		__nv_reservedSMEM_offset_0_alias
	.size		__nv_reservedSMEM_offset_0_alias, 0, 64
	.other		__nv_reservedSMEM_offset_0_alias,@"STO_CUDA_RESERVED_SHARED STV_DEFAULT"
__nv_reservedSMEM_offset_0_alias:
	.zero		0
	.zero		64


//--------------------- .nv.constant0._Z9mytkerneliiiPfS_ --------------------------
	.section	.nv.constant0._Z9mytkerneliiiPfS_,"a",@progbits
	.sectionflags	@""
	.align	4
.nv.constant0._Z9mytkerneliiiPfS_:
	.zero		928


//--------------------- .nv.constant0._Z8mykerneliiiiPfS_ --------------------------
	.section	.nv.constant0._Z8mykerneliiiiPfS_,"a",@progbits
	.sectionflags	@""
	.align	4
.nv.constant0._Z8mykerneliiiiPfS_:
	.zero		928


//--------------------- SYMBOLS --------------------------

	.type		.nv.reservedSmem.offset0,@object
	.size		.nv.reservedSmem.offset0,0x4
